// auto-generated by cutlass_sweep.gemm — config: {"arch": "sm_90", "cluster_m": 8, "cluster_n": 1, "dtype": "fp16", "dtype_b": "fp16", "layout": "nn", "stages": 2, "tile_k": 64, "tile_m": 128, "tile_n": 128}
#include "cutlass/cutlass.h"
#include "cutlass/gemm/collective/collective_builder.hpp"
#include "cutlass/gemm/device/gemm_universal_adapter.h"
#include "cutlass/gemm/kernel/gemm_universal.hpp"
#include "cutlass/epilogue/collective/collective_builder.hpp"

using ElemA = cutlass::half_t;
using ElemB = cutlass::half_t;
using ElemCD = cutlass::half_t;
using Acc  = float;
using TileShape    = cute::Shape<cute::_128, cute::_128, cute::_64>;
using ClusterShape = cute::Shape<cute::_8, cute::_1, cute::_1>;

using CollectiveEpilogue = typename cutlass::epilogue::collective::CollectiveBuilder<
    cutlass::arch::Sm90, cutlass::arch::OpClassTensorOp,
    TileShape, ClusterShape,
    cutlass::epilogue::collective::EpilogueTileAuto,
    Acc, Acc,
    ElemCD, cutlass::layout::RowMajor, 128 / cutlass::sizeof_bits<ElemCD>::value,
    ElemCD, cutlass::layout::RowMajor, 128 / cutlass::sizeof_bits<ElemCD>::value,
    cutlass::epilogue::collective::EpilogueScheduleAuto
  >::CollectiveOp;

using CollectiveMainloop = typename cutlass::gemm::collective::CollectiveBuilder<
    cutlass::arch::Sm90, cutlass::arch::OpClassTensorOp,
    ElemA, cutlass::layout::RowMajor, 128 / cutlass::sizeof_bits<ElemA>::value,
    ElemB, cutlass::layout::RowMajor, 128 / cutlass::sizeof_bits<ElemB>::value,
    Acc,
    TileShape, ClusterShape,
    cutlass::gemm::collective::StageCount<2>,
    cutlass::gemm::collective::KernelScheduleAuto
  >::CollectiveOp;

using GemmKernel = cutlass::gemm::kernel::GemmUniversal<
    cute::Shape<int,int,int,int>,
    CollectiveMainloop,
    CollectiveEpilogue
>;
using Gemm = cutlass::gemm::device::GemmUniversalAdapter<GemmKernel>;

// Force the device kernel symbol into the cubin without needing a host main.
auto* _anchor = &cutlass::device_kernel<GemmKernel>;


// ===== COMPILED SASS (sm_90a) =====

	.target	sm_90a

	.elftype	@"ET_EXEC"


//--------------------- .note.nv.tkinfo           --------------------------
	.section	.note.nv.tkinfo,"",@"SHT_NOTE"
	.sectionflags	@"SHF_NOTE_NV_TKINFO"
	.tkinfo
        /*0018*/ 	.word	0x00000002
        /*0030*/ 	.string	""
        /*0030*/ 	.string	"ptxas"
        /*0030*/ 	.string	"Cuda compilation tools, release 13.0, V13.0.88"
        /*0030*/ 	.string	"Build cuda_13.0.r13.0/compiler.36424714_0"
        /*0030*/ 	.string	"-arch sm_90a -m 64 "



//--------------------- .note.nv.cuinfo           --------------------------
	.section	.note.nv.cuinfo,"",@"SHT_NOTE"
	.sectionflags	@"SHF_NOTE_NV_CUINFO"
        /*0018*/ 	.short	0x0002
        /*001a*/ 	.short	0x005a
        /*001c*/ 	.short	0x0082
	.zero		2


//--------------------- .nv.info                  --------------------------
	.section	.nv.info,"",@"SHT_CUDA_INFO"
	.align	4


	//----- nvinfo : EIATTR_REGCOUNT
	.align		4
        /*0000*/ 	.byte	0x04, 0x2f
        /*0002*/ 	.short	(.L_15 - .L_14)
	.align		4
.L_14:
        /*0004*/ 	.word	index@(_ZN7cutlass13device_kernelINS_4gemm6kernel13GemmUniversalIN4cute5tupleIJiiiiEEENS1_10collective13CollectiveMmaINS1_34MainloopSm90TmaGmmaWarpSpecializedILi2ENS5_IJNS4_1CILi8EEENSA_ILi1EEESC_EEENS1_35KernelTmaWarpSpecializedCooperativeEEENS5_IJNSA_ILi128EEESG_NSA_ILi64EEEEEENS_6half_tENS5_IJlSC_lEEESJ_NS5_IJSC_llEEENS4_8TiledMMAINS4_8MMA_AtomIJNS4_4SM904GMMA26MMA_64x128x16_F32F16F16_SSILNSP_5MajorE0ELSR_1ELNSP_7ScaleInE1ELSS_1EEEEEENS4_6LayoutINS5_IJNSA_ILi2EEESC_SC_EEENS5_IJSC_NSA_ILi0EEESY_EEEEENS5_IJNS4_10UnderscoreES11_S11_EEEEENS4_13SM90_TMA_LOADENS4_14ComposedLayoutINS4_7SwizzleILi3ELi4ELi3EEENS4_18smem_ptr_flag_bitsILi16EEENSV_INS5_IJSB_SH_EEENS5_IJSH_SC_EEEEEEEvNS4_8identityENS4_23SM90_TMA_LOAD_MULTICASTENS15_IS17_S19_NSV_INS5_IJSH_SB_EEENS5_IJSC_SH_EEEEEEEvS1E_EENS_8epilogue10collective6detail29Sm90TmaWarpSpecializedAdapterINS1M_15DefaultEpilogueISJ_SK_SK_NS1L_6thread17LinearCombinationISJ_Li1EffLNS1Q_9ScaleType4KindE0ELNS_15FloatRoundStyleE2ESJ_EENS1_15EpilogueDefaultEEEEEvvEEEEvNT_6ParamsE)
        /*0008*/ 	.word	0x000000a8


	//----- nvinfo : EIATTR_FRAME_SIZE
	.align		4
.L_15:
        /*000c*/ 	.byte	0x04, 0x11
        /*000e*/ 	.short	(.L_17 - .L_16)
	.align		4
.L_16:
        /*0010*/ 	.word	index@(_ZN7cutlass13device_kernelINS_4gemm6kernel13GemmUniversalIN4cute5tupleIJiiiiEEENS1_10collective13CollectiveMmaINS1_34MainloopSm90TmaGmmaWarpSpecializedILi2ENS5_IJNS4_1CILi8EEENSA_ILi1EEESC_EEENS1_35KernelTmaWarpSpecializedCooperativeEEENS5_IJNSA_ILi128EEESG_NSA_ILi64EEEEEENS_6half_tENS5_IJlSC_lEEESJ_NS5_IJSC_llEEENS4_8TiledMMAINS4_8MMA_AtomIJNS4_4SM904GMMA26MMA_64x128x16_F32F16F16_SSILNSP_5MajorE0ELSR_1ELNSP_7ScaleInE1ELSS_1EEEEEENS4_6LayoutINS5_IJNSA_ILi2EEESC_SC_EEENS5_IJSC_NSA_ILi0EEESY_EEEEENS5_IJNS4_10UnderscoreES11_S11_EEEEENS4_13SM90_TMA_LOADENS4_14ComposedLayoutINS4_7SwizzleILi3ELi4ELi3EEENS4_18smem_ptr_flag_bitsILi16EEENSV_INS5_IJSB_SH_EEENS5_IJSH_SC_EEEEEEEvNS4_8identityENS4_23SM90_TMA_LOAD_MULTICASTENS15_IS17_S19_NSV_INS5_IJSH_SB_EEENS5_IJSC_SH_EEEEEEEvS1E_EENS_8epilogue10collective6detail29Sm90TmaWarpSpecializedAdapterINS1M_15DefaultEpilogueISJ_SK_SK_NS1L_6thread17LinearCombinationISJ_Li1EffLNS1Q_9ScaleType4KindE0ELNS_15FloatRoundStyleE2ESJ_EENS1_15EpilogueDefaultEEEEEvvEEEEvNT_6ParamsE)
        /*0014*/ 	.word	0x00000000


	//----- nvinfo : EIATTR_MIN_STACK_SIZE
	.align		4
.L_17:
        /*0018*/ 	.byte	0x04, 0x12
        /*001a*/ 	.short	(.L_19 - .L_18)
	.align		4
.L_18:
        /*001c*/ 	.word	index@(_ZN7cutlass13device_kernelINS_4gemm6kernel13GemmUniversalIN4cute5tupleIJiiiiEEENS1_10collective13CollectiveMmaINS1_34MainloopSm90TmaGmmaWarpSpecializedILi2ENS5_IJNS4_1CILi8EEENSA_ILi1EEESC_EEENS1_35KernelTmaWarpSpecializedCooperativeEEENS5_IJNSA_ILi128EEESG_NSA_ILi64EEEEEENS_6half_tENS5_IJlSC_lEEESJ_NS5_IJSC_llEEENS4_8TiledMMAINS4_8MMA_AtomIJNS4_4SM904GMMA26MMA_64x128x16_F32F16F16_SSILNSP_5MajorE0ELSR_1ELNSP_7ScaleInE1ELSS_1EEEEEENS4_6LayoutINS5_IJNSA_ILi2EEESC_SC_EEENS5_IJSC_NSA_ILi0EEESY_EEEEENS5_IJNS4_10UnderscoreES11_S11_EEEEENS4_13SM90_TMA_LOADENS4_14ComposedLayoutINS4_7SwizzleILi3ELi4ELi3EEENS4_18smem_ptr_flag_bitsILi16EEENSV_INS5_IJSB_SH_EEENS5_IJSH_SC_EEEEEEEvNS4_8identityENS4_23SM90_TMA_LOAD_MULTICASTENS15_IS17_S19_NSV_INS5_IJSH_SB_EEENS5_IJSC_SH_EEEEEEEvS1E_EENS_8epilogue10collective6detail29Sm90TmaWarpSpecializedAdapterINS1M_15DefaultEpilogueISJ_SK_SK_NS1L_6thread17LinearCombinationISJ_Li1EffLNS1Q_9ScaleType4KindE0ELNS_15FloatRoundStyleE2ESJ_EENS1_15EpilogueDefaultEEEEEvvEEEEvNT_6ParamsE)
        /*0020*/ 	.word	0x00000000
.L_19:


//--------------------- .nv.compat                --------------------------
	.section	.nv.compat,"",@"SHT_CUDA_COMPAT_INFO"
	.align	4
        /*0000*/ 	.byte	0x02, 0x09, 0x01, 0x00, 0x02, 0x02, 0x04, 0x00, 0x02, 0x05, 0x05, 0x00, 0x03, 0x07, 0x01, 0x01
        /*0010*/ 	.byte	0x02, 0x03, 0x01, 0x00, 0x02, 0x06, 0x01, 0x00, 0x04, 0x0b, 0x08, 0x00, 0x00, 0x00, 0x00, 0x00
        /*0020*/ 	.byte	0x00, 0x00, 0x00, 0x00


//--------------------- .nv.info._ZN7cutlass13device_kernelINS_4gemm6kernel13GemmUniversalIN4cute5tupleIJiiiiEEENS1_10collective13CollectiveMmaINS1_34MainloopSm90TmaGmmaWarpSpecializedILi2ENS5_IJNS4_1CILi8EEENSA_ILi1EEESC_EEENS1_35KernelTmaWarpSpecializedCooperativeEEENS5_IJNSA_ILi128EEESG_NSA_ILi64EEEEEENS_6half_tENS5_IJlSC_lEEESJ_NS5_IJSC_llEEENS4_8TiledMMAINS4_8MMA_AtomIJNS4_4SM904GMMA26MMA_64x128x16_F32F16F16_SSILNSP_5MajorE0ELSR_1ELNSP_7ScaleInE1ELSS_1EEEEEENS4_6LayoutINS5_IJNSA_ILi2EEESC_SC_EEENS5_IJSC_NSA_ILi0EEESY_EEEEENS5_IJNS4_10UnderscoreES11_S11_EEEEENS4_13SM90_TMA_LOADENS4_14ComposedLayoutINS4_7SwizzleILi3ELi4ELi3EEENS4_18smem_ptr_flag_bitsILi16EEENSV_INS5_IJSB_SH_EEENS5_IJSH_SC_EEEEEEEvNS4_8identityENS4_23SM90_TMA_LOAD_MULTICASTENS15_IS17_S19_NSV_INS5_IJSH_SB_EEENS5_IJSC_SH_EEEEEEEvS1E_EENS_8epilogue10collective6detail29Sm90TmaWarpSpecializedAdapterINS1M_15DefaultEpilogueISJ_SK_SK_NS1L_6thread17LinearCombinationISJ_Li1EffLNS1Q_9ScaleType4KindE0ELNS_15FloatRoundStyleE2ESJ_EENS1_15EpilogueDefaultEEEEEvvEEEEvNT_6ParamsE --------------------------
	.section	.nv.info._ZN7cutlass13device_kernelINS_4gemm6kernel13GemmUniversalIN4cute5tupleIJiiiiEEENS1_10collective13CollectiveMmaINS1_34MainloopSm90TmaGmmaWarpSpecializedILi2ENS5_IJNS4_1CILi8EEENSA_ILi1EEESC_EEENS1_35KernelTmaWarpSpecializedCooperativeEEENS5_IJNSA_ILi128EEESG_NSA_ILi64EEEEEENS_6half_tENS5_IJlSC_lEEESJ_NS5_IJSC_llEEENS4_8TiledMMAINS4_8MMA_AtomIJNS4_4SM904GMMA26MMA_64x128x16_F32F16F16_SSILNSP_5MajorE0ELSR_1ELNSP_7ScaleInE1ELSS_1EEEEEENS4_6LayoutINS5_IJNSA_ILi2EEESC_SC_EEENS5_IJSC_NSA_ILi0EEESY_EEEEENS5_IJNS4_10UnderscoreES11_S11_EEEEENS4_13SM90_TMA_LOADENS4_14ComposedLayoutINS4_7SwizzleILi3ELi4ELi3EEENS4_18smem_ptr_flag_bitsILi16EEENSV_INS5_IJSB_SH_EEENS5_IJSH_SC_EEEEEEEvNS4_8identityENS4_23SM90_TMA_LOAD_MULTICASTENS15_IS17_S19_NSV_INS5_IJSH_SB_EEENS5_IJSC_SH_EEEEEEEvS1E_EENS_8epilogue10collective6detail29Sm90TmaWarpSpecializedAdapterINS1M_15DefaultEpilogueISJ_SK_SK_NS1L_6thread17LinearCombinationISJ_Li1EffLNS1Q_9ScaleType4KindE0ELNS_15FloatRoundStyleE2ESJ_EENS1_15EpilogueDefaultEEEEEvvEEEEvNT_6ParamsE,"",@"SHT_CUDA_INFO"
	.sectionflags	@""
	.align	4


	//----- nvinfo : EIATTR_CUDA_API_VERSION
	.align		4
        /*0000*/ 	.byte	0x04, 0x37
        /*0002*/ 	.short	(.L_21 - .L_20)
.L_20:
        /*0004*/ 	.word	0x00000082


	//----- nvinfo : EIATTR_KPARAM_INFO
	.align		4
.L_21:
        /*0008*/ 	.byte	0x04, 0x17
        /*000a*/ 	.short	(.L_23 - .L_22)
.L_22:
        /*000c*/ 	.word	0x00000000
        /*0010*/ 	.short	0x0000
        /*0012*/ 	.short	0x0070
        /*0014*/ 	.byte	0x00, 0xf0, 0x01, 0x10


	//----- nvinfo : EIATTR_SPARSE_MMA_MASK
	.align		4
.L_23:
        /*0018*/ 	.byte	0x03, 0x50
        /*001a*/ 	.short	0x0000


	//----- nvinfo : EIATTR_MAXREG_COUNT
	.align		4
        /*001c*/ 	.byte	0x03, 0x1b
        /*001e*/ 	.short	0x00a8


	//----- nvinfo : EIATTR_NUM_BARRIERS
	.align		4
        /*0020*/ 	.byte	0x02, 0x4c
        /*0022*/ 	.byte	0x01
	.zero		1


	//----- nvinfo : EIATTR_EXTERNS
	.align		4
        /*0024*/ 	.byte	0x04, 0x0f
        /*0026*/ 	.short	(.L_25 - .L_24)


	//   ....[0]....
	.align		4
.L_24:
        /*0028*/ 	.word	index@(__assertfail)


	//----- nvinfo : EIATTR_MERCURY_ISA_VERSION
	.align		4
.L_25:
        /*002c*/ 	.byte	0x03, 0x5f
        /*002e*/ 	.short	0x0101


	//----- nvinfo : EIATTR_INT_WARP_WIDE_INSTR_OFFSETS
	.align		4
        /*0030*/ 	.byte	0x04, 0x31
        /*0032*/ 	.short	(.L_27 - .L_26)


	//   ....[0]....
.L_26:
        /*0034*/ 	.word	0x00000490


	//   ....[1]....
        /*0038*/ 	.word	0x000004b0


	//   ....[2]....
        /*003c*/ 	.word	0x00000660


	//   ....[3]....
        /*0040*/ 	.word	0x00001ec0


	//----- nvinfo : EIATTR_COOP_GROUP_MASK_REGIDS
	.align		4
.L_27:
        /*0044*/ 	.byte	0x04, 0x29
        /*0046*/ 	.short	(.L_29 - .L_28)


	//   ....[0]....
.L_28:
        /*0048*/ 	.word	0xffffffff


	//   ....[1]....
        /*004c*/ 	.word	0xffffffff


	//   ....[2]....
        /*0050*/ 	.word	0xffffffff


	//   ....[3]....
        /*0054*/ 	.word	0xffffffff


	//   ....[4]....
        /*0058*/ 	.word	0xffffffff


	//   ....[5]....
        /*005c*/ 	.word	0xffffffff


	//----- nvinfo : EIATTR_COOP_GROUP_INSTR_OFFSETS
	.align		4
.L_29:
        /*0060*/ 	.byte	0x04, 0x28
        /*0062*/ 	.short	(.L_31 - .L_30)


	//   ....[0]....
.L_30:
        /*0064*/ 	.word	0x00000060


	//   ....[1]....
        /*0068*/ 	.word	0x00000070


	//   ....[2]....
        /*006c*/ 	.word	0x00000130


	//   ....[3]....
        /*0070*/ 	.word	0x000002c0


	//   ....[4]....
        /*0074*/ 	.word	0x000007c0


	//   ....[5]....
        /*0078*/ 	.word	0x00001440


	//----- nvinfo : EIATTR_REG_RECONFIG
	.align		4
.L_31:
        /*007c*/ 	.byte	0x01, 0x54
	.zero		2


	//----- nvinfo : EIATTR_SYSCALL_OFFSETS
	.align		4
        /*0080*/ 	.byte	0x04, 0x46
        /*0082*/ 	.short	(.L_33 - .L_32)


	//   ....[0]....
.L_32:
        /*0084*/ 	.word	0x00001630


	//----- nvinfo : EIATTR_MBARRIER_INSTR_OFFSETS
	.align		4
.L_33:
        /*0088*/ 	.byte	0x04, 0x39
        /*008a*/ 	.short	(.L_35 - .L_34)


	//   ....[0]....
.L_34:
        /*008c*/ 	.word	0x00000260
        /*0090*/ 	.word	0x000000ff
        /*0094*/ 	.word	0x00000000
        /*0098*/ 	.short	0x0100
        /*009a*/ 	.byte	0x08
	.zero		1


	//   ....[1]....
        /*009c*/ 	.word	0x00000270
        /*00a0*/ 	.word	0x000000ff
        /*00a4*/ 	.word	0x00000010
        /*00a8*/ 	.short	0x0100
        /*00aa*/ 	.byte	0x08
	.zero		1


	//   ....[2]....
        /*00ac*/ 	.word	0x00000280
        /*00b0*/ 	.word	0x000000ff
        /*00b4*/ 	.word	0x00000008
        /*00b8*/ 	.short	0x0100
        /*00ba*/ 	.byte	0x08
	.zero		1


	//   ....[3]....
        /*00bc*/ 	.word	0x00000290
        /*00c0*/ 	.word	0x000000ff
        /*00c4*/ 	.word	0x00000018
        /*00c8*/ 	.short	0x0100
        /*00ca*/ 	.byte	0x08
	.zero		1


	//   ....[4]....
        /*00cc*/ 	.word	0x000006f0
        /*00d0*/ 	.word	0x000000ff
        /*00d4*/ 	.word	0x00000030
        /*00d8*/ 	.short	0x0100
        /*00da*/ 	.byte	0x06
	.zero		1


	//   ....[5]....
        /*00dc*/ 	.word	0x00000770
        /*00e0*/ 	.word	0x000000ff
        /*00e4*/ 	.word	0x00000038
        /*00e8*/ 	.short	0x0100
        /*00ea*/ 	.byte	0x06
	.zero		1


	//   ....[6]....
        /*00ec*/ 	.word	0x000016f0
        /*00f0*/ 	.word	0x00000003
        /*00f4*/ 	.word	0x00000000
        /*00f8*/ 	.short	0x010a
        /*00fa*/ 	.byte	0x3f
	.zero		1


	//   ....[7]....
        /*00fc*/ 	.word	0x00001750
        /*0100*/ 	.word	0x00000003
        /*0104*/ 	.word	0x00000000
        /*0108*/ 	.short	0x010a
        /*010a*/ 	.byte	0x3f
	.zero		1


	//   ....[8]....
        /*010c*/ 	.word	0x00001ad0
        /*0110*/ 	.word	0x00000005
        /*0114*/ 	.word	0x00000000
        /*0118*/ 	.short	0x010a
        /*011a*/ 	.byte	0x3f
	.zero		1


	//   ....[9]....
        /*011c*/ 	.word	0x00001b10
        /*0120*/ 	.word	0x00000005
        /*0124*/ 	.word	0x00000000
        /*0128*/ 	.short	0x010a
        /*012a*/ 	.byte	0x3f
	.zero		1


	//   ....[10]....
        /*012c*/ 	.word	0x00001d70
        /*0130*/ 	.word	0x00000004
        /*0134*/ 	.word	0x00000000
        /*0138*/ 	.short	0x0101
        /*013a*/ 	.byte	0x3f
	.zero		1


	//   ....[11]....
        /*013c*/ 	.word	0x00001f30
        /*0140*/ 	.word	0x00000000
        /*0144*/ 	.word	0x00000000
        /*0148*/ 	.short	0x0101
        /*014a*/ 	.byte	0x3f
	.zero		1


	//   ....[12]....
        /*014c*/ 	.word	0x00007080
        /*0150*/ 	.word	0x00000017
        /*0154*/ 	.word	0x00000010
        /*0158*/ 	.short	0x010a
        /*015a*/ 	.byte	0x3f
	.zero		1


	//   ....[13]....
        /*015c*/ 	.word	0x000074b0
        /*0160*/ 	.word	0x00000005
        /*0164*/ 	.word	0x00000038
        /*0168*/ 	.short	0x0101
        /*016a*/ 	.byte	0x3f
	.zero		1


	//   ....[14]....
        /*016c*/ 	.word	0x00007bd0
        /*0170*/ 	.word	0x00000007
        /*0174*/ 	.word	0x00000000
        /*0178*/ 	.short	0x010a
        /*017a*/ 	.byte	0x3f
	.zero		1


	//   ....[15]....
        /*017c*/ 	.word	0x00007c50
        /*0180*/ 	.word	0x00000005
        /*0184*/ 	.word	0x00000000
        /*0188*/ 	.short	0x010a
        /*018a*/ 	.byte	0x3f
	.zero		1


	//   ....[16]....
        /*018c*/ 	.word	0x00007cb0
        /*0190*/ 	.word	0x00000003
        /*0194*/ 	.word	0x00000000
        /*0198*/ 	.short	0x010a
        /*019a*/ 	.byte	0x3f
	.zero		1


	//   ....[17]....
        /*019c*/ 	.word	0x00007d00
        /*01a0*/ 	.word	0x00000005
        /*01a4*/ 	.word	0x00000000
        /*01a8*/ 	.short	0x010a
        /*01aa*/ 	.byte	0x3f
	.zero		1


	//   ....[18]....
        /*01ac*/ 	.word	0x00007dd0
        /*01b0*/ 	.word	0x00000017
        /*01b4*/ 	.word	0x00000010
        /*01b8*/ 	.short	0x010a
        /*01ba*/ 	.byte	0x3f
	.zero		1


	//   ....[19]....
        /*01bc*/ 	.word	0x00007ea0
        /*01c0*/ 	.word	0x00000007
        /*01c4*/ 	.word	0x00000000
        /*01c8*/ 	.short	0x010a
        /*01ca*/ 	.byte	0x3f
	.zero		1


	//----- nvinfo : EIATTR_NUM_MBARRIERS
	.align		4
.L_35:
        /*01cc*/ 	.byte	0x03, 0x38
        /*01ce*/ 	.short	0x0006


	//----- nvinfo : EIATTR_EXIT_INSTR_OFFSETS
	.align		4
        /*01d0*/ 	.byte	0x04, 0x1c
        /*01d2*/ 	.short	(.L_37 - .L_36)


	//   ....[0]....
.L_36:
        /*01d4*/ 	.word	0x00000990


	//   ....[1]....
        /*01d8*/ 	.word	0x000011a0


	//   ....[2]....
        /*01dc*/ 	.word	0x000067d0


	//   ....[3]....
        /*01e0*/ 	.word	0x00006d30


	//   ....[4]....
        /*01e4*/ 	.word	0x00007ca0


	//----- nvinfo : EIATTR_MAX_THREADS
	.align		4
.L_37:
        /*01e8*/ 	.byte	0x04, 0x05
        /*01ea*/ 	.short	(.L_39 - .L_38)
.L_38:
        /*01ec*/ 	.word	0x00000180
        /*01f0*/ 	.word	0x00000001
        /*01f4*/ 	.word	0x00000001


	//----- nvinfo : EIATTR_CRS_STACK_SIZE
	.align		4
.L_39:
        /*01f8*/ 	.byte	0x04, 0x1e
        /*01fa*/ 	.short	(.L_41 - .L_40)
.L_40:
        /*01fc*/ 	.word	0x00000000


	//----- nvinfo : EIATTR_CBANK_PARAM_SIZE
	.align		4
.L_41:
        /*0200*/ 	.byte	0x03, 0x19
        /*0202*/ 	.short	0x0470


	//----- nvinfo : EIATTR_PARAM_CBANK
	.align		4
        /*0204*/ 	.byte	0x04, 0x0a
        /*0206*/ 	.short	(.L_43 - .L_42)
	.align		4
.L_42:
        /*0208*/ 	.word	index@(.nv.constant0._ZN7cutlass13device_kernelINS_4gemm6kernel13GemmUniversalIN4cute5tupleIJiiiiEEENS1_10collective13CollectiveMmaINS1_34MainloopSm90TmaGmmaWarpSpecializedILi2ENS5_IJNS4_1CILi8EEENSA_ILi1EEESC_EEENS1_35KernelTmaWarpSpecializedCooperativeEEENS5_IJNSA_ILi128EEESG_NSA_ILi64EEEEEENS_6half_tENS5_IJlSC_lEEESJ_NS5_IJSC_llEEENS4_8TiledMMAINS4_8MMA_AtomIJNS4_4SM904GMMA26MMA_64x128x16_F32F16F16_SSILNSP_5MajorE0ELSR_1ELNSP_7ScaleInE1ELSS_1EEEEEENS4_6LayoutINS5_IJNSA_ILi2EEESC_SC_EEENS5_IJSC_NSA_ILi0EEESY_EEEEENS5_IJNS4_10UnderscoreES11_S11_EEEEENS4_13SM90_TMA_LOADENS4_14ComposedLayoutINS4_7SwizzleILi3ELi4ELi3EEENS4_18smem_ptr_flag_bitsILi16EEENSV_INS5_IJSB_SH_EEENS5_IJSH_SC_EEEEEEEvNS4_8identityENS4_23SM90_TMA_LOAD_MULTICASTENS15_IS17_S19_NSV_INS5_IJSH_SB_EEENS5_IJSC_SH_EEEEEEEvS1E_EENS_8epilogue10collective6detail29Sm90TmaWarpSpecializedAdapterINS1M_15DefaultEpilogueISJ_SK_SK_NS1L_6thread17LinearCombinationISJ_Li1EffLNS1Q_9ScaleType4KindE0ELNS_15FloatRoundStyleE2ESJ_EENS1_15EpilogueDefaultEEEEEvvEEEEvNT_6ParamsE)
        /*020c*/ 	.short	0x0210
        /*020e*/ 	.short	0x0470


	//----- nvinfo : EIATTR_SW_WAR
	.align		4
.L_43:
        /*0210*/ 	.byte	0x04, 0x36
        /*0212*/ 	.short	(.L_45 - .L_44)
.L_44:
        /*0214*/ 	.word	0x00000008
.L_45:


//--------------------- .nv.callgraph             --------------------------
	.section	.nv.callgraph,"",@"SHT_CUDA_CALLGRAPH"
	.align	4
	.sectionentsize	8
	.align		4
        /*0000*/ 	.word	0x00000000
	.align		4
        /*0004*/ 	.word	0xffffffff
	.align		4
        /*0008*/ 	.word	index@(_ZN7cutlass13device_kernelINS_4gemm6kernel13GemmUniversalIN4cute5tupleIJiiiiEEENS1_10collective13CollectiveMmaINS1_34MainloopSm90TmaGmmaWarpSpecializedILi2ENS5_IJNS4_1CILi8EEENSA_ILi1EEESC_EEENS1_35KernelTmaWarpSpecializedCooperativeEEENS5_IJNSA_ILi128EEESG_NSA_ILi64EEEEEENS_6half_tENS5_IJlSC_lEEESJ_NS5_IJSC_llEEENS4_8TiledMMAINS4_8MMA_AtomIJNS4_4SM904GMMA26MMA_64x128x16_F32F16F16_SSILNSP_5MajorE0ELSR_1ELNSP_7ScaleInE1ELSS_1EEEEEENS4_6LayoutINS5_IJNSA_ILi2EEESC_SC_EEENS5_IJSC_NSA_ILi0EEESY_EEEEENS5_IJNS4_10UnderscoreES11_S11_EEEEENS4_13SM90_TMA_LOADENS4_14ComposedLayoutINS4_7SwizzleILi3ELi4ELi3EEENS4_18smem_ptr_flag_bitsILi16EEENSV_INS5_IJSB_SH_EEENS5_IJSH_SC_EEEEEEEvNS4_8identityENS4_23SM90_TMA_LOAD_MULTICASTENS15_IS17_S19_NSV_INS5_IJSH_SB_EEENS5_IJSC_SH_EEEEEEEvS1E_EENS_8epilogue10collective6detail29Sm90TmaWarpSpecializedAdapterINS1M_15DefaultEpilogueISJ_SK_SK_NS1L_6thread17LinearCombinationISJ_Li1EffLNS1Q_9ScaleType4KindE0ELNS_15FloatRoundStyleE2ESJ_EENS1_15EpilogueDefaultEEEEEvvEEEEvNT_6ParamsE)
	.align		4
        /*000c*/ 	.word	index@(__assertfail)
	.align		4
        /*0010*/ 	.word	0x00000000
	.align		4
        /*0014*/ 	.word	0xfffffffe
	.align		4
        /*0018*/ 	.word	0x00000000
	.align		4
        /*001c*/ 	.word	0xfffffffd
	.align		4
        /*0020*/ 	.word	0x00000000
	.align		4
        /*0024*/ 	.word	0xfffffffc


//--------------------- .nv.constant4             --------------------------
	.section	.nv.constant4,"a",@progbits
	.align	8
	.align		8
.nv.constant4:
        /*0000*/ 	.dword	__assertfail
	.align		8
        /*0008*/ 	.dword	__unnamed_1
	.align		8
        /*0010*/ 	.dword	_ZN40_INTERNAL_0d996721_4_k_cu_1a7f4009_177904cuda3std3__45__cpo5beginE
	.align		8
        /*0018*/ 	.dword	_ZN40_INTERNAL_0d996721_4_k_cu_1a7f4009_177904cuda3std3__45__cpo3endE
	.align		8
        /*0020*/ 	.dword	_ZN40_INTERNAL_0d996721_4_k_cu_1a7f4009_177904cuda3std3__45__cpo6cbeginE
	.align		8
        /*0028*/ 	.dword	_ZN40_INTERNAL_0d996721_4_k_cu_1a7f4009_177904cuda3std3__45__cpo4cendE
	.align		8
        /*0030*/ 	.dword	_ZN40_INTERNAL_0d996721_4_k_cu_1a7f4009_177904cuda3std3__442_GLOBAL__N__0d996721_4_k_cu_1a7f4009_177906ignoreE
	.align		8
        /*0038*/ 	.dword	_ZN40_INTERNAL_0d996721_4_k_cu_1a7f4009_177904cuda3std3__419piecewise_constructE
	.align		8
        /*0040*/ 	.dword	_ZN40_INTERNAL_0d996721_4_k_cu_1a7f4009_177904cuda3std3__48in_placeE
	.align		8
        /*0048*/ 	.dword	_ZN40_INTERNAL_0d996721_4_k_cu_1a7f4009_177904cuda3std6ranges3__45__cpo4swapE
	.align		8
        /*0050*/ 	.dword	_ZN40_INTERNAL_0d996721_4_k_cu_1a7f4009_177904cuda3std6ranges3__45__cpo9iter_moveE
	.align		8
        /*0058*/ 	.dword	_ZN40_INTERNAL_0d996721_4_k_cu_1a7f4009_177904cute7productE
	.align		8
        /*0060*/ 	.dword	_ZN40_INTERNAL_0d996721_4_k_cu_1a7f4009_177904cute1_E
	.align		8
        /*0068*/ 	.dword	$str$22
	.align		8
        /*0070*/ 	.dword	$str$23


//--------------------- .text._ZN7cutlass13device_kernelINS_4gemm6kernel13GemmUniversalIN4cute5tupleIJiiiiEEENS1_10collective13CollectiveMmaINS1_34MainloopSm90TmaGmmaWarpSpecializedILi2ENS5_IJNS4_1CILi8EEENSA_ILi1EEESC_EEENS1_35KernelTmaWarpSpecializedCooperativeEEENS5_IJNSA_ILi128EEESG_NSA_ILi64EEEEEENS_6half_tENS5_IJlSC_lEEESJ_NS5_IJSC_llEEENS4_8TiledMMAINS4_8MMA_AtomIJNS4_4SM904GMMA26MMA_64x128x16_F32F16F16_SSILNSP_5MajorE0ELSR_1ELNSP_7ScaleInE1ELSS_1EEEEEENS4_6LayoutINS5_IJNSA_ILi2EEESC_SC_EEENS5_IJSC_NSA_ILi0EEESY_EEEEENS5_IJNS4_10UnderscoreES11_S11_EEEEENS4_13SM90_TMA_LOADENS4_14ComposedLayoutINS4_7SwizzleILi3ELi4ELi3EEENS4_18smem_ptr_flag_bitsILi16EEENSV_INS5_IJSB_SH_EEENS5_IJSH_SC_EEEEEEEvNS4_8identityENS4_23SM90_TMA_LOAD_MULTICASTENS15_IS17_S19_NSV_INS5_IJSH_SB_EEENS5_IJSC_SH_EEEEEEEvS1E_EENS_8epilogue10collective6detail29Sm90TmaWarpSpecializedAdapterINS1M_15DefaultEpilogueISJ_SK_SK_NS1L_6thread17LinearCombinationISJ_Li1EffLNS1Q_9ScaleType4KindE0ELNS_15FloatRoundStyleE2ESJ_EENS1_15EpilogueDefaultEEEEEvvEEEEvNT_6ParamsE --------------------------
	.section	.text._ZN7cutlass13device_kernelINS_4gemm6kernel13GemmUniversalIN4cute5tupleIJiiiiEEENS1_10collective13CollectiveMmaINS1_34MainloopSm90TmaGmmaWarpSpecializedILi2ENS5_IJNS4_1CILi8EEENSA_ILi1EEESC_EEENS1_35KernelTmaWarpSpecializedCooperativeEEENS5_IJNSA_ILi128EEESG_NSA_ILi64EEEEEENS_6half_tENS5_IJlSC_lEEESJ_NS5_IJSC_llEEENS4_8TiledMMAINS4_8MMA_AtomIJNS4_4SM904GMMA26MMA_64x128x16_F32F16F16_SSILNSP_5MajorE0ELSR_1ELNSP_7ScaleInE1ELSS_1EEEEEENS4_6LayoutINS5_IJNSA_ILi2EEESC_SC_EEENS5_IJSC_NSA_ILi0EEESY_EEEEENS5_IJNS4_10UnderscoreES11_S11_EEEEENS4_13SM90_TMA_LOADENS4_14ComposedLayoutINS4_7SwizzleILi3ELi4ELi3EEENS4_18smem_ptr_flag_bitsILi16EEENSV_INS5_IJSB_SH_EEENS5_IJSH_SC_EEEEEEEvNS4_8identityENS4_23SM90_TMA_LOAD_MULTICASTENS15_IS17_S19_NSV_INS5_IJSH_SB_EEENS5_IJSC_SH_EEEEEEEvS1E_EENS_8epilogue10collective6detail29Sm90TmaWarpSpecializedAdapterINS1M_15DefaultEpilogueISJ_SK_SK_NS1L_6thread17LinearCombinationISJ_Li1EffLNS1Q_9ScaleType4KindE0ELNS_15FloatRoundStyleE2ESJ_EENS1_15EpilogueDefaultEEEEEvvEEEEvNT_6ParamsE,"ax",@progbits
	.align	128
.text._ZN7cutlass13device_kernelINS_4gemm6kernel13GemmUniversalIN4cute5tupleIJiiiiEEENS1_10collective13CollectiveMmaINS1_34MainloopSm90TmaGmmaWarpSpecializedILi2ENS5_IJNS4_1CILi8EEENSA_ILi1EEESC_EEENS1_35KernelTmaWarpSpecializedCooperativeEEENS5_IJNSA_ILi128EEESG_NSA_ILi64EEEEEENS_6half_tENS5_IJlSC_lEEESJ_NS5_IJSC_llEEENS4_8TiledMMAINS4_8MMA_AtomIJNS4_4SM904GMMA26MMA_64x128x16_F32F16F16_SSILNSP_5MajorE0ELSR_1ELNSP_7ScaleInE1ELSS_1EEEEEENS4_6LayoutINS5_IJNSA_ILi2EEESC_SC_EEENS5_IJSC_NSA_ILi0EEESY_EEEEENS5_IJNS4_10UnderscoreES11_S11_EEEEENS4_13SM90_TMA_LOADENS4_14ComposedLayoutINS4_7SwizzleILi3ELi4ELi3EEENS4_18smem_ptr_flag_bitsILi16EEENSV_INS5_IJSB_SH_EEENS5_IJSH_SC_EEEEEEEvNS4_8identityENS4_23SM90_TMA_LOAD_MULTICASTENS15_IS17_S19_NSV_INS5_IJSH_SB_EEENS5_IJSC_SH_EEEEEEEvS1E_EENS_8epilogue10collective6detail29Sm90TmaWarpSpecializedAdapterINS1M_15DefaultEpilogueISJ_SK_SK_NS1L_6thread17LinearCombinationISJ_Li1EffLNS1Q_9ScaleType4KindE0ELNS_15FloatRoundStyleE2ESJ_EENS1_15EpilogueDefaultEEEEEvvEEEEvNT_6ParamsE:
        .type           _ZN7cutlass13device_kernelINS_4gemm6kernel13GemmUniversalIN4cute5tupleIJiiiiEEENS1_10collective13CollectiveMmaINS1_34MainloopSm90TmaGmmaWarpSpecializedILi2ENS5_IJNS4_1CILi8EEENSA_ILi1EEESC_EEENS1_35KernelTmaWarpSpecializedCooperativeEEENS5_IJNSA_ILi128EEESG_NSA_ILi64EEEEEENS_6half_tENS5_IJlSC_lEEESJ_NS5_IJSC_llEEENS4_8TiledMMAINS4_8MMA_AtomIJNS4_4SM904GMMA26MMA_64x128x16_F32F16F16_SSILNSP_5MajorE0ELSR_1ELNSP_7ScaleInE1ELSS_1EEEEEENS4_6LayoutINS5_IJNSA_ILi2EEESC_SC_EEENS5_IJSC_NSA_ILi0EEESY_EEEEENS5_IJNS4_10UnderscoreES11_S11_EEEEENS4_13SM90_TMA_LOADENS4_14ComposedLayoutINS4_7SwizzleILi3ELi4ELi3EEENS4_18smem_ptr_flag_bitsILi16EEENSV_INS5_IJSB_SH_EEENS5_IJSH_SC_EEEEEEEvNS4_8identityENS4_23SM90_TMA_LOAD_MULTICASTENS15_IS17_S19_NSV_INS5_IJSH_SB_EEENS5_IJSC_SH_EEEEEEEvS1E_EENS_8epilogue10collective6detail29Sm90TmaWarpSpecializedAdapterINS1M_15DefaultEpilogueISJ_SK_SK_NS1L_6thread17LinearCombinationISJ_Li1EffLNS1Q_9ScaleType4KindE0ELNS_15FloatRoundStyleE2ESJ_EENS1_15EpilogueDefaultEEEEEvvEEEEvNT_6ParamsE,@function
        .size           _ZN7cutlass13device_kernelINS_4gemm6kernel13GemmUniversalIN4cute5tupleIJiiiiEEENS1_10collective13CollectiveMmaINS1_34MainloopSm90TmaGmmaWarpSpecializedILi2ENS5_IJNS4_1CILi8EEENSA_ILi1EEESC_EEENS1_35KernelTmaWarpSpecializedCooperativeEEENS5_IJNSA_ILi128EEESG_NSA_ILi64EEEEEENS_6half_tENS5_IJlSC_lEEESJ_NS5_IJSC_llEEENS4_8TiledMMAINS4_8MMA_AtomIJNS4_4SM904GMMA26MMA_64x128x16_F32F16F16_SSILNSP_5MajorE0ELSR_1ELNSP_7ScaleInE1ELSS_1EEEEEENS4_6LayoutINS5_IJNSA_ILi2EEESC_SC_EEENS5_IJSC_NSA_ILi0EEESY_EEEEENS5_IJNS4_10UnderscoreES11_S11_EEEEENS4_13SM90_TMA_LOADENS4_14ComposedLayoutINS4_7SwizzleILi3ELi4ELi3EEENS4_18smem_ptr_flag_bitsILi16EEENSV_INS5_IJSB_SH_EEENS5_IJSH_SC_EEEEEEEvNS4_8identityENS4_23SM90_TMA_LOAD_MULTICASTENS15_IS17_S19_NSV_INS5_IJSH_SB_EEENS5_IJSC_SH_EEEEEEEvS1E_EENS_8epilogue10collective6detail29Sm90TmaWarpSpecializedAdapterINS1M_15DefaultEpilogueISJ_SK_SK_NS1L_6thread17LinearCombinationISJ_Li1EffLNS1Q_9ScaleType4KindE0ELNS_15FloatRoundStyleE2ESJ_EENS1_15EpilogueDefaultEEEEEvvEEEEvNT_6ParamsE,(.L_x_193 - _ZN7cutlass13device_kernelINS_4gemm6kernel13GemmUniversalIN4cute5tupleIJiiiiEEENS1_10collective13CollectiveMmaINS1_34MainloopSm90TmaGmmaWarpSpecializedILi2ENS5_IJNS4_1CILi8EEENSA_ILi1EEESC_EEENS1_35KernelTmaWarpSpecializedCooperativeEEENS5_IJNSA_ILi128EEESG_NSA_ILi64EEEEEENS_6half_tENS5_IJlSC_lEEESJ_NS5_IJSC_llEEENS4_8TiledMMAINS4_8MMA_AtomIJNS4_4SM904GMMA26MMA_64x128x16_F32F16F16_SSILNSP_5MajorE0ELSR_1ELNSP_7ScaleInE1ELSS_1EEEEEENS4_6LayoutINS5_IJNSA_ILi2EEESC_SC_EEENS5_IJSC_NSA_ILi0EEESY_EEEEENS5_IJNS4_10UnderscoreES11_S11_EEEEENS4_13SM90_TMA_LOADENS4_14ComposedLayoutINS4_7SwizzleILi3ELi4ELi3EEENS4_18smem_ptr_flag_bitsILi16EEENSV_INS5_IJSB_SH_EEENS5_IJSH_SC_EEEEEEEvNS4_8identityENS4_23SM90_TMA_LOAD_MULTICASTENS15_IS17_S19_NSV_INS5_IJSH_SB_EEENS5_IJSC_SH_EEEEEEEvS1E_EENS_8epilogue10collective6detail29Sm90TmaWarpSpecializedAdapterINS1M_15DefaultEpilogueISJ_SK_SK_NS1L_6thread17LinearCombinationISJ_Li1EffLNS1Q_9ScaleType4KindE0ELNS_15FloatRoundStyleE2ESJ_EENS1_15EpilogueDefaultEEEEEvvEEEEvNT_6ParamsE)
        .other          _ZN7cutlass13device_kernelINS_4gemm6kernel13GemmUniversalIN4cute5tupleIJiiiiEEENS1_10collective13CollectiveMmaINS1_34MainloopSm90TmaGmmaWarpSpecializedILi2ENS5_IJNS4_1CILi8EEENSA_ILi1EEESC_EEENS1_35KernelTmaWarpSpecializedCooperativeEEENS5_IJNSA_ILi128EEESG_NSA_ILi64EEEEEENS_6half_tENS5_IJlSC_lEEESJ_NS5_IJSC_llEEENS4_8TiledMMAINS4_8MMA_AtomIJNS4_4SM904GMMA26MMA_64x128x16_F32F16F16_SSILNSP_5MajorE0ELSR_1ELNSP_7ScaleInE1ELSS_1EEEEEENS4_6LayoutINS5_IJNSA_ILi2EEESC_SC_EEENS5_IJSC_NSA_ILi0EEESY_EEEEENS5_IJNS4_10UnderscoreES11_S11_EEEEENS4_13SM90_TMA_LOADENS4_14ComposedLayoutINS4_7SwizzleILi3ELi4ELi3EEENS4_18smem_ptr_flag_bitsILi16EEENSV_INS5_IJSB_SH_EEENS5_IJSH_SC_EEEEEEEvNS4_8identityENS4_23SM90_TMA_LOAD_MULTICASTENS15_IS17_S19_NSV_INS5_IJSH_SB_EEENS5_IJSC_SH_EEEEEEEvS1E_EENS_8epilogue10collective6detail29Sm90TmaWarpSpecializedAdapterINS1M_15DefaultEpilogueISJ_SK_SK_NS1L_6thread17LinearCombinationISJ_Li1EffLNS1Q_9ScaleType4KindE0ELNS_15FloatRoundStyleE2ESJ_EENS1_15EpilogueDefaultEEEEEvvEEEEvNT_6ParamsE,@"STO_CUDA_ENTRY STV_DEFAULT"
_ZN7cutlass13device_kernelINS_4gemm6kernel13GemmUniversalIN4cute5tupleIJiiiiEEENS1_10collective13CollectiveMmaINS1_34MainloopSm90TmaGmmaWarpSpecializedILi2ENS5_IJNS4_1CILi8EEENSA_ILi1EEESC_EEENS1_35KernelTmaWarpSpecializedCooperativeEEENS5_IJNSA_ILi128EEESG_NSA_ILi64EEEEEENS_6half_tENS5_IJlSC_lEEESJ_NS5_IJSC_llEEENS4_8TiledMMAINS4_8MMA_AtomIJNS4_4SM904GMMA26MMA_64x128x16_F32F16F16_SSILNSP_5MajorE0ELSR_1ELNSP_7ScaleInE1ELSS_1EEEEEENS4_6LayoutINS5_IJNSA_ILi2EEESC_SC_EEENS5_IJSC_NSA_ILi0EEESY_EEEEENS5_IJNS4_10UnderscoreES11_S11_EEEEENS4_13SM90_TMA_LOADENS4_14ComposedLayoutINS4_7SwizzleILi3ELi4ELi3EEENS4_18smem_ptr_flag_bitsILi16EEENSV_INS5_IJSB_SH_EEENS5_IJSH_SC_EEEEEEEvNS4_8identityENS4_23SM90_TMA_LOAD_MULTICASTENS15_IS17_S19_NSV_INS5_IJSH_SB_EEENS5_IJSC_SH_EEEEEEEvS1E_EENS_8epilogue10collective6detail29Sm90TmaWarpSpecializedAdapterINS1M_15DefaultEpilogueISJ_SK_SK_NS1L_6thread17LinearCombinationISJ_Li1EffLNS1Q_9ScaleType4KindE0ELNS_15FloatRoundStyleE2ESJ_EENS1_15EpilogueDefaultEEEEEvvEEEEvNT_6ParamsE:
[----:B------:R-:W0:Y:S01]  /*0000*/  LDC R1, c[0x0][0x28] ;  /* 0x00000a00ff017b82 */ /* 0x000e220000000800 */
[----:B------:R-:W1:Y:S01]  /*0010*/  S2R R95, SR_TID.X ;  /* 0x00000000005f7919 */ /* 0x000e620000002100 */
[----:B------:R-:W-:Y:S01]  /*0020*/  ELECT P0, URZ, PT ;  /* 0x00000000003f782f */ /* 0x000fe20003800000 */
[----:B------:R-:W-:Y:S01]  /*0030*/  BSSY B0, `(.L_x_0) ;  /* 0x000000f000007945 */ /* 0x000fe20003800000 */
[--C-:B-1----:R-:W-:Y:S02]  /*0040*/  SHF.R.U32.HI R0, RZ, 0x5, R95.reuse ;  /* 0x00000005ff007819 */ /* 0x102fe4000001165f */
[----:B------:R-:W-:-:S03]  /*0050*/  SHF.R.U32.HI R6, RZ, 0x7, R95 ;  /* 0x00000007ff067819 */ /* 0x000fc6000001165f */
[----:B------:R-:W1:Y:S04]  /*0060*/  SHFL.IDX PT, R3, R0, RZ, 0x1f ;  /* 0x00001fff00037589 */ /* 0x000e6800000e0000 */
[----:B------:R2:W3:Y:S01]  /*0070*/  SHFL.IDX PT, R2, R6, RZ, 0x1f ;  /* 0x00001fff06027589 */ /* 0x0004e200000e0000 */
[----:B-1----:R-:W-:-:S13]  /*0080*/  ISETP.NE.OR P0, PT, R3, RZ, !P0 ;  /* 0x000000ff0300720c */ /* 0x002fda0004705670 */
[----:B0-23--:R-:W-:Y:S05]  /*0090*/  @P0 BRA `(.L_x_1) ;  /* 0x0000000000200947 */ /* 0x00dfea0003800000 */
[----:B------:R-:W-:Y:S02]  /*00a0*/  ULDC.64 UR4, c[0x0][0x198] ;  /* 0x0000660000047ab9 */ /* 0x000fe40000000a00 */
[----:B------:R-:W-:Y:S02]  /*00b0*/  UIADD3 UR6, UP0, UR4, 0xf0, URZ ;  /* 0x000000f004067890 */ /* 0x000fe4000ff1e03f */
[----:B------:R-:W-:Y:S02]  /*00c0*/  UIADD3 UR4, UP1, UR4, 0x1f0, URZ ;  /* 0x000001f004047890 */ /* 0x000fe4000ff3e03f */
[----:B------:R-:W-:Y:S02]  /*00d0*/  UIADD3.X UR7, URZ, UR5, URZ, UP0, !UPT ;  /* 0x000000053f077290 */ /* 0x000fe400087fe43f */
[----:B------:R-:W-:-:S07]  /*00e0*/  UIADD3.X UR5, URZ, UR5, URZ, UP1, !UPT ;  /* 0x000000053f057290 */ /* 0x000fce0008ffe43f */
[----:B------:R0:W-:Y:S02]  /*00f0*/  UTMACCTL.PF [UR6] ;  /* 0x00000000060079b9 */ /* 0x0001e40008040000 */
[----:B------:R0:W-:Y:S02]  /*0100*/  UTMACCTL.PF [UR4] ;  /* 0x00000000040079b9 */ /* 0x0001e40008040000 */
[----:B0-----:R-:W-:Y:S01]  /*0110*/  NOP ;  /* 0x0000000000007918 */ /* 0x001fe20000000000 */
.L_x_1:
[----:B------:R-:W-:Y:S05]  /*0120*/  BSYNC B0 ;  /* 0x0000000000007941 */ /* 0x000fea0003800000 */
.L_x_0:
[----:B------:R-:W0:Y:S01]  /*0130*/  SHFL.IDX PT, R5, R0, RZ, 0x1f ;  /* 0x00001fff00057589 */ /* 0x000e2200000e0000 */
[----:B------:R-:W-:-:S04]  /*0140*/  SHF.R.S32.HI R4, RZ, 0x1f, R95 ;  /* 0x0000001fff047819 */ /* 0x000fc8000001145f */
[----:B------:R-:W-:-:S04]  /*0150*/  LEA.HI R4, R4, R95, RZ, 0x7 ;  /* 0x0000005f04047211 */ /* 0x000fc800078f38ff */
[----:B------:R-:W-:Y:S02]  /*0160*/  LOP3.LUT R4, R4, 0xffffff80, RZ, 0xc0, !PT ;  /* 0xffffff8004047812 */ /* 0x000fe400078ec0ff */
[----:B0-----:R-:W-:-:S13]  /*0170*/  ISETP.NE.AND P0, PT, R5, RZ, PT ;  /* 0x000000ff0500720c */ /* 0x001fda0003f05270 */
[----:B------:R-:W-:Y:S05]  /*0180*/  @P0 BRA `(.L_x_2) ;  /* 0x0000000000480947 */ /* 0x000fea0003800000 */
[----:B------:R-:W0:Y:S01]  /*0190*/  S2UR UR8, SR_CgaCtaId ;  /* 0x00000000000879c3 */ /* 0x000e220000008800 */
[----:B------:R-:W-:Y:S01]  /*01a0*/  UMOV UR4, 0x400 ;  /* 0x0000040000047882 */ /* 0x000fe20000000000 */
[----:B------:R-:W-:Y:S01]  /*01b0*/  UMOV UR5, 0x1 ;  /* 0x0000000100057882 */ /* 0x000fe20000000000 */
[----:B------:R-:W-:Y:S01]  /*01c0*/  UMOV UR6, 0x10 ;  /* 0x0000001000067882 */ /* 0x000fe20000000000 */
[----:B------:R-:W-:Y:S01]  /*01d0*/  ELECT P0, URZ, PT ;  /* 0x00000000003f782f */ /* 0x000fe20003800000 */
[----:B------:R-:W-:-:S04]  /*01e0*/  UIADD3 UR6, -UR6, 0x100000, URZ ;  /* 0x0010000006067890 */ /* 0x000fc8000fffe13f */
[----:B------:R-:W-:Y:S02]  /*01f0*/  USHF.L.U32 UR7, UR6, 0xb, URZ ;  /* 0x0000000b06077899 */ /* 0x000fe4000800063f */
[----:B------:R-:W-:Y:S02]  /*0200*/  USHF.L.U32 UR6, UR6, 0x1, URZ ;  /* 0x0000000106067899 */ /* 0x000fe4000800063f */
[----:B0-----:R-:W-:Y:S02]  /*0210*/  ULEA UR8, UR8, UR4, 0x18 ;  /* 0x0000000408087291 */ /* 0x001fe4000f8ec03f */
[----:B------:R-:W-:-:S04]  /*0220*/  UIADD3 UR4, -UR5, 0x100000, URZ ;  /* 0x0010000005047890 */ /* 0x000fc8000fffe13f */
[----:B------:R-:W-:Y:S02]  /*0230*/  USHF.L.U32 UR5, UR4, 0xb, URZ ;  /* 0x0000000b04057899 */ /* 0x000fe4000800063f */
[----:B------:R-:W-:Y:S01]  /*0240*/  USHF.L.U32 UR4, UR4, 0x1, URZ ;  /* 0x0000000104047899 */ /* 0x000fe2000800063f */
[----:B------:R-:W0:Y:S11]  /*0250*/  FENCE.VIEW.ASYNC.S ;  /* 0x00000000000073c6 */ /* 0x000e360000000000 */
[----:B0-----:R0:W1:Y:S01]  /*0260*/  SYNCS.EXCH.64 URZ, [UR8], UR4 ;  /* 0x00000004083f75b2 */ /* 0x0010620008000100 */
[----:B------:R0:W2:Y:S01]  /*0270*/  SYNCS.EXCH.64 URZ, [UR8+0x10], UR6 ;  /* 0x00001006083f75b2 */ /* 0x0000a20008000100 */
[----:B------:R0:W3:Y:S01]  /*0280*/  SYNCS.EXCH.64 URZ, [UR8+0x8], UR4 ;  /* 0x00000804083f75b2 */ /* 0x0000e20008000100 */
[----:B------:R0:W4:Y:S01]  /*0290*/  SYNCS.EXCH.64 URZ, [UR8+0x18], UR6 ;  /* 0x00001806083f75b2 */ /* 0x0001220008000100 */
[----:B------:R-:W-:Y:S01]  /*02a0*/  NOP ;  /* 0x0000000000007918 */ /* 0x000fe20000000000 */
.L_x_2:
[----:B------:R-:W-:Y:S01]  /*02b0*/  IMAD.IADD R8, R95, 0x1, -R4 ;  /* 0x000000015f087824 */ /* 0x000fe200078e0a04 */
[----:B------:R-:W5:Y:S01]  /*02c0*/  SHFL.IDX PT, R0, R0, RZ, 0x1f ;  /* 0x00001fff00007589 */ /* 0x000f6200000e0000 */
[----:B0-----:R-:W0:Y:S01]  /*02d0*/  S2UR UR8, SR_CTAID.X ;  /* 0x00000000000879c3 */ /* 0x001e220000002500 */
[----:B------:R-:W-:Y:S02]  /*02e0*/  SHF.R.S32.HI R12, RZ, 0x1f, R5 ;  /* 0x0000001fff0c7819 */ /* 0x000fe40000011405 */
[----:B------:R-:W-:Y:S02]  /*02f0*/  ELECT P0, URZ, PT ;  /* 0x00000000003f782f */ /* 0x000fe40003800000 */
[----:B------:R-:W-:Y:S01]  /*0300*/  SHF.R.S32.HI R7, RZ, 0x1f, R8 ;  /* 0x0000001fff077819 */ /* 0x000fe20000011408 */
[----:B------:R-:W1:Y:S01]  /*0310*/  S2R R4, SR_CTAID.Y ;  /* 0x0000000000047919 */ /* 0x000e620000002600 */
[----:B------:R-:W-:Y:S01]  /*0320*/  LEA.HI R12, R12, R5, RZ, 0x2 ;  /* 0x000000050c0c7211 */ /* 0x000fe200078f10ff */
[----:B------:R-:W-:Y:S01]  /*0330*/  ULDC UR4, c[0x0][0x150] ;  /* 0x0000540000047ab9 */ /* 0x000fe20000000800 */
[----:B------:R-:W-:Y:S01]  /*0340*/  LEA.HI R7, R7, R8, RZ, 0x3 ;  /* 0x0000000807077211 */ /* 0x000fe200078f18ff */
[----:B------:R-:W2:Y:S01]  /*0350*/  LDC R13, c[0x0][0x144] ;  /* 0x00005100ff0d7b82 */ /* 0x000ea20000000800 */
[----:B------:R-:W-:Y:S01]  /*0360*/  LOP3.LUT R12, R12, 0x3ffffffc, RZ, 0xc0, !PT ;  /* 0x3ffffffc0c0c7812 */ /* 0x000fe200078ec0ff */
[----:B------:R-:W-:Y:S01]  /*0370*/  NOP ;  /* 0x0000000000007918 */ /* 0x000fe20000000000 */
[--C-:B------:R-:W-:Y:S01]  /*0380*/  SHF.R.S32.HI R9, RZ, 0x3, R7.reuse ;  /* 0x00000003ff097819 */ /* 0x100fe20000011407 */
[----:B------:R-:W-:Y:S01]  /*0390*/  NOP ;  /* 0x0000000000007918 */ /* 0x000fe20000000000 */
[----:B------:R-:W-:Y:S01]  /*03a0*/  SHF.R.S32.HI R10, RZ, 0x1f, R7 ;  /* 0x0000001fff0a7819 */ /* 0x000fe20000011407 */
[----:B------:R-:W-:Y:S01]  /*03b0*/  IMAD.IADD R7, R5, 0x1, -R12 ;  /* 0x0000000105077824 */ /* 0x000fe200078e0a0c */
[----:B------:R-:W-:Y:S01]  /*03c0*/  ISETP.NE.AND P3, PT, R2, RZ, PT ;  /* 0x000000ff0200720c */ /* 0x000fe20003f65270 */
[----:B------:R-:W3:Y:S01]  /*03d0*/  LDC R15, c[0x0][0x140] ;  /* 0x00005000ff0f7b82 */ /* 0x000ee20000000800 */
[----:B------:R-:W-:Y:S01]  /*03e0*/  LEA.HI R10, R10, R9, RZ, 0x2 ;  /* 0x000000090a0a7211 */ /* 0x000fe200078f10ff */
[----:B------:R-:W-:-:S03]  /*03f0*/  IMAD.MOV.U32 R22, RZ, RZ, 0x1 ;  /* 0x00000001ff167424 */ /* 0x000fc600078e00ff */
[----:B------:R-:W-:Y:S02]  /*0400*/  LOP3.LUT R10, R10, 0xfffffffc, RZ, 0xc0, !PT ;  /* 0xfffffffc0a0a7812 */ /* 0x000fe400078ec0ff */
[----:B-----5:R-:W-:Y:S02]  /*0410*/  ISETP.NE.OR P0, PT, R0, RZ, !P0 ;  /* 0x000000ff0000720c */ /* 0x020fe40004705670 */
[----:B0-----:R-:W-:Y:S01]  /*0420*/  I2FP.F32.U32 R0, UR8 ;  /* 0x0000000800007c45 */ /* 0x001fe20008201000 */
[----:B------:R-:W-:Y:S02]  /*0430*/  IMAD.IADD R10, R9, 0x1, -R10 ;  /* 0x00000001090a7824 */ /* 0x000fe400078e0a0a */
[----:B------:R-:W0:Y:S02]  /*0440*/  LDC R9, c[0x0][0x148] ;  /* 0x00005200ff097b82 */ /* 0x000e240000000800 */
[----:B------:R-:W-:Y:S02]  /*0450*/  IMAD R7, R7, 0x4, R10 ;  /* 0x0000000407077824 */ /* 0x000fe400078e020a */
[----:B------:R-:W-:Y:S01]  /*0460*/  FMUL R11, R0, UR4 ;  /* 0x00000004000b7c20 */ /* 0x000fe20008400000 */
[----:B------:R-:W-:Y:S01]  /*0470*/  ULDC UR4, c[0x0][0x154] ;  /* 0x0000550000047ab9 */ /* 0x000fe20000000800 */
[----:B------:R-:W-:-:S02]  /*0480*/  IMAD.SHL.U32 R0, R7, 0x4, RZ ;  /* 0x0000000407007824 */ /* 0x000fc400078e00ff */
[----:B------:R-:W-:Y:S02]  /*0490*/  VOTEU.ALL UP0, P0 ;  /* 0x00000000003f7886 */ /* 0x000fe40000000000 */
[----:B------:R-:W5:Y:S01]  /*04a0*/  F2I.U32.TRUNC.NTZ R11, R11 ;  /* 0x0000000b000b7305 */ /* 0x000f62000020f000 */
[----:B------:R-:W-:Y:S01]  /*04b0*/  VOTEU.ALL UP1, P0 ;  /* 0x00000000003f7886 */ /* 0x000fe20000020000 */
[----:B------:R-:W-:Y:S02]  /*04c0*/  LOP3.LUT R19, R7, 0xc, R0, 0x78, !PT ;  /* 0x0000000c07137812 */ /* 0x000fe400078e7800 */
[----:B-1----:R-:W-:Y:S01]  /*04d0*/  I2FP.F32.U32 R7, R4 ;  /* 0x0000000400077245 */ /* 0x002fe20000201000 */
[----:B------:R-:W1:Y:S01]  /*04e0*/  @!UP0 S2UR UR7, SR_CgaCtaId ;  /* 0x00000000000789c3 */ /* 0x000e620000008800 */
[----:B------:R-:W-:Y:S01]  /*04f0*/  SHF.R.S32.HI R10, RZ, 0x1f, R19 ;  /* 0x0000001fff0a7819 */ /* 0x000fe20000011413 */
[----:B------:R-:W-:Y:S01]  /*0500*/  @!UP0 UMOV UR6, 0x400 ;  /* 0x0000040000068882 */ /* 0x000fe20000000000 */
[----:B------:R-:W-:Y:S01]  /*0510*/  SHF.R.S32.HI R0, RZ, 0x1f, R3 ;  /* 0x0000001fff007819 */ /* 0x000fe20000011403 */
[----:B------:R-:W-:Y:S01]  /*0520*/  FMUL R14, R7, UR4 ;  /* 0x00000004070e7c20 */ /* 0x000fe20008400000 */
[----:B------:R-:W-:Y:S01]  /*0530*/  LEA.HI R10, R10, R19, RZ, 0x3 ;  /* 0x000000130a0a7211 */ /* 0x000fe200078f18ff */
[----:B------:R-:W-:Y:S01]  /*0540*/  UMOV UR4, 0x20 ;  /* 0x0000002000047882 */ /* 0x000fe20000000000 */
[----:B------:R-:W-:Y:S01]  /*0550*/  LEA.HI R0, R0, R3, RZ, 0x2 ;  /* 0x0000000300007211 */ /* 0x000fe200078f10ff */
[----:B------:R-:W-:-:S04]  /*0560*/  @!UP0 UIADD3 UR4, -UR4, 0x100000, URZ ;  /* 0x0010000004048890 */ /* 0x000fc8000fffe13f */
[----:B------:R-:W-:Y:S02]  /*0570*/  @!UP0 USHF.L.U32 UR5, UR4, 0xb, URZ ;  /* 0x0000000b04058899 */ /* 0x000fe4000800063f */
[----:B------:R-:W-:Y:S01]  /*0580*/  @!UP0 USHF.L.U32 UR4, UR4, 0x1, URZ ;  /* 0x0000000104048899 */ /* 0x000fe2000800063f */
[----:B------:R-:W-:Y:S01]  /*0590*/  LOP3.LUT R12, R10, 0xfffffff8, RZ, 0xc0, !PT ;  /* 0xfffffff80a0c7812 */ /* 0x000fe200078ec0ff */
[----:B-----5:R-:W-:Y:S01]  /*05a0*/  IMAD.MOV R16, RZ, RZ, -R11 ;  /* 0x000000ffff107224 */ /* 0x020fe200078e0a0b */
[----:B------:R-:W5:Y:S01]  /*05b0*/  F2I.U32.TRUNC.NTZ R14, R14 ;  /* 0x0000000e000e7305 */ /* 0x000f62000020f000 */
[----:B------:R-:W-:Y:S02]  /*05c0*/  LOP3.LUT R0, R0, 0xfffffffc, RZ, 0xc0, !PT ;  /* 0xfffffffc00007812 */ /* 0x000fe400078ec0ff */
[----:B--2---:R-:W-:Y:S01]  /*05d0*/  IMAD R7, R13, R16, UR8 ;  /* 0x000000080d077e24 */ /* 0x004fe2000f8e0210 */
[----:B---3--:R-:W-:Y:S01]  /*05e0*/  ISETP.EQ.U32.AND P2, PT, R15, 0x1, PT ;  /* 0x000000010f00780c */ /* 0x008fe20003f42070 */
[----:B------:R-:W-:-:S02]  /*05f0*/  IMAD.IADD R12, R19, 0x1, -R12 ;  /* 0x00000001130c7824 */ /* 0x000fc400078e0a0c */
[----:B------:R-:W-:Y:S01]  /*0600*/  IMAD.IADD R3, R3, 0x1, -R0 ;  /* 0x0000000103037824 */ /* 0x000fe200078e0a00 */
[----:B------:R-:W-:Y:S02]  /*0610*/  LOP3.LUT R0, R95, 0x7f, RZ, 0xc0, !PT ;  /* 0x0000007f5f007812 */ /* 0x000fe400078ec0ff */
[----:B------:R-:W-:Y:S02]  /*0620*/  ISETP.NE.AND P4, PT, R12, R7, PT ;  /* 0x000000070c00720c */ /* 0x000fe40003f85270 */
[C---:B------:R-:W-:Y:S01]  /*0630*/  ISETP.NE.AND P1, PT, R3.reuse, 0x3, PT ;  /* 0x000000030300780c */ /* 0x040fe20003f25270 */
[----:B-1----:R-:W-:Y:S01]  /*0640*/  @!UP0 ULEA UR6, UR7, UR6, 0x18 ;  /* 0x0000000607068291 */ /* 0x002fe2000f8ec03f */
[----:B-----5:R-:W-:Y:S01]  /*0650*/  IMAD.MOV R23, RZ, RZ, -R14 ;  /* 0x000000ffff177224 */ /* 0x020fe200078e0a0e */
[----:B------:R-:W-:Y:S01]  /*0660*/  VOTEU.ALL UP0, P0 ;  /* 0x00000000003f7886 */ /* 0x000fe20000000000 */
[----:B------:R-:W-:Y:S01]  /*0670*/  LOP3.LUT P0, RZ, R8, 0x7, RZ, 0xc0, !PT ;  /* 0x0000000708ff7812 */ /* 0x000fe2000780c0ff */
[----:B------:R-:W-:Y:S01]  /*0680*/  VIADD R8, R2, 0xffffffff ;  /* 0xffffffff02087836 */ /* 0x000fe20000000000 */
[----:B------:R-:W-:Y:S01]  /*0690*/  ISETP.EQ.OR P1, PT, R3, RZ, !P1 ;  /* 0x000000ff0300720c */ /* 0x000fe20004f22670 */
[----:B0-----:R-:W-:Y:S01]  /*06a0*/  IMAD R11, R9, R23, R4 ;  /* 0x00000017090b7224 */ /* 0x001fe200078e0204 */
[----:B------:R-:W-:-:S03]  /*06b0*/  ISETP.LT.U32.AND P0, PT, R19, 0x8, !P0 ;  /* 0x000000081300780c */ /* 0x000fc60004701070 */
[----:B------:R-:W-:Y:S02]  /*06c0*/  @P4 SHF.R.S32.HI R10, RZ, 0x3, R10 ;  /* 0x00000003ff0a4819 */ /* 0x000fe4000001140a */
[----:B------:R-:W-:Y:S01]  /*06d0*/  ISETP.EQ.AND P1, PT, R2, RZ, P1 ;  /* 0x000000ff0200720c */ /* 0x000fe20000f22270 */
[----:B------:R-:W0:Y:S02]  /*06e0*/  FENCE.VIEW.ASYNC.S ;  /* 0x00000000000073c6 */ /* 0x000e240000000000 */
[----:B0-----:R0:W1:Y:S01]  /*06f0*/  @!UP0 SYNCS.EXCH.64 URZ, [UR6+0x30], UR4 ;  /* 0x00003004063f85b2 */ /* 0x0010620008000100 */
[----:B------:R-:W-:Y:S02]  /*0700*/  @P4 ISETP.NE.AND P5, PT, R10, R11, PT ;  /* 0x0000000b0a00420c */ /* 0x000fe40003fa5270 */
[----:B------:R-:W-:Y:S02]  /*0710*/  ISETP.GE.U32.AND P6, PT, R8, 0x2, PT ;  /* 0x000000020800780c */ /* 0x000fe40003fc6070 */
[----:B------:R-:W-:-:S02]  /*0720*/  SEL R11, RZ, 0x1, !P0 ;  /* 0x00000001ff0b7807 */ /* 0x000fc40004000000 */
[----:B------:R-:W-:Y:S02]  /*0730*/  @P4 SEL R22, RZ, 0x1, P5 ;  /* 0x00000001ff164807 */ /* 0x000fe40002800000 */
[----:B------:R-:W-:Y:S02]  /*0740*/  SEL R18, RZ, 0x1, !P1 ;  /* 0x00000001ff127807 */ /* 0x000fe40004800000 */
[----:B------:R-:W-:Y:S02]  /*0750*/  LOP3.LUT R22, R22, R11, RZ, 0xc0, !PT ;  /* 0x0000000b16167212 */ /* 0x000fe400078ec0ff */
[----:B------:R-:W-:Y:S01]  /*0760*/  SEL R18, R18, 0x2, P6 ;  /* 0x0000000212127807 */ /* 0x000fe20003000000 */
[----:B------:R0:W2:Y:S01]  /*0770*/  @!UP1 SYNCS.EXCH.64 URZ, [UR6+0x38], UR4 ;  /* 0x00003804063f95b2 */ /* 0x0000a20008000100 */
[----:B------:R-:W-:Y:S01]  /*0780*/  NOP ;  /* 0x0000000000007918 */ /* 0x000fe20000000000 */
[----:B------:R-:W-:Y:S05]  /*0790*/  @!P2 BRA `(.L_x_3) ;  /* 0x000000000008a947 */ /* 0x000fea0003800000 */
[----:B-12-4-:R-:W-:Y:S01]  /*07a0*/  UCGABAR_ARV ;  /* 0x00000000000079c7 */ /* 0x016fe20008000000 */
[----:B------:R-:W-:Y:S05]  /*07b0*/  BRA `(.L_x_4) ;  /* 0x0000000000047947 */ /* 0x000fea0003800000 */
.L_x_3:
[----:B-12-4-:R-:W-:Y:S01]  /*07c0*/  NOP ;  /* 0x0000000000007918 */ /* 0x016fe20000000000 */
.L_x_4:
[----:B------:R-:W1:Y:S01]  /*07d0*/  LDC R2, c[0x0][0x65c] ;  /* 0x00019700ff027b82 */ /* 0x000e620000000800 */
[----:B------:R-:W-:Y:S02]  /*07e0*/  IMAD.U32 R10, RZ, RZ, UR8 ;  /* 0x00000008ff0a7e24 */ /* 0x000fe4000f8e00ff */
[----:B------:R-:W-:Y:S01]  /*07f0*/  IMAD.MOV.U32 R11, RZ, RZ, RZ ;  /* 0x000000ffff0b7224 */ /* 0x000fe200078e00ff */
[----:B-1----:R-:W-:-:S04]  /*0800*/  ISETP.NE.AND P1, PT, R2, 0x1, PT ;  /* 0x000000010200780c */ /* 0x002fc80003f25270 */
[----:B------:R-:W-:-:S09]  /*0810*/  P2R R5, PR, RZ, 0x2 ;  /* 0x00000002ff057803 */ /* 0x000fd20000000000 */
[----:B------:R-:W1:Y:S01]  /*0820*/  @P1 LDC R17, c[0x0][0x10] ;  /* 0x00000400ff111b82 */ /* 0x000e620000000800 */
[----:B------:R-:W-:Y:S02]  /*0830*/  @P1 IMAD.MOV.U32 R5, RZ, RZ, RZ ;  /* 0x000000ffff051224 */ /* 0x000fe400078e00ff */
[----:B------:R-:W-:-:S05]  /*0840*/  @P1 IMAD.MOV.U32 R15, RZ, RZ, RZ ;  /* 0x000000ffff0f1224 */ /* 0x000fca00078e00ff */
[----:B------:R-:W2:Y:S01]  /*0850*/  @!P1 LDC R13, c[0x0][0xc] ;  /* 0x00000300ff0d9b82 */ /* 0x000ea20000000800 */
[----:B0-----:R-:W-:Y:S01]  /*0860*/  ULDC UR4, c[0x0][0xc] ;  /* 0x0000030000047ab9 */ /* 0x001fe20000000800 */
[----:B------:R-:W-:Y:S01]  /*0870*/  ULDC UR5, c[0x0][0x10] ;  /* 0x0000040000057ab9 */ /* 0x000fe20000000800 */
[----:B------:R-:W-:Y:S01]  /*0880*/  ULDC UR6, c[0x0][0x14] ;  /* 0x0000050000067ab9 */ /* 0x000fe20000000800 */
[----:B------:R-:W-:-:S04]  /*0890*/  UIMAD.WIDE.U32 UR4, UR4, UR5, URZ ;  /* 0x00000005040472a5 */ /* 0x000fc8000f8e003f */
[----:B------:R-:W-:Y:S02]  /*08a0*/  UIMAD.WIDE.U32 UR36, UR4, UR6, URZ ;  /* 0x00000006042472a5 */ /* 0x000fe4000f8e003f */
[----:B------:R-:W-:-:S04]  /*08b0*/  UIMAD UR42, UR5, UR6, URZ ;  /* 0x00000006052a72a4 */ /* 0x000fc8000f8e023f */
[----:B------:R-:W-:Y:S01]  /*08c0*/  UIADD3 UR42, UR37, UR42, URZ ;  /* 0x0000002a252a7290 */ /* 0x000fe2000fffe03f */
[----:B-1----:R-:W-:-:S04]  /*08d0*/  @P1 IMAD.WIDE.U32 R16, R17, UR8, R4 ;  /* 0x0000000811101c25 */ /* 0x002fc8000f8e0004 */
[----:B------:R-:W-:Y:S02]  /*08e0*/  @P1 IMAD.IADD R17, R17, 0x1, R15 ;  /* 0x0000000111111824 */ /* 0x000fe400078e020f */
[----:B--2---:R-:W-:-:S04]  /*08f0*/  @!P1 IMAD.WIDE.U32 R10, R4, R13, R10 ;  /* 0x0000000d040a9225 */ /* 0x004fc800078e000a */
[----:B------:R-:W-:Y:S02]  /*0900*/  @!P1 IMAD.MOV.U32 R16, RZ, RZ, R10 ;  /* 0x000000ffff109224 */ /* 0x000fe400078e000a */
[----:B------:R-:W-:Y:S01]  /*0910*/  @!P1 IMAD.MOV.U32 R17, RZ, RZ, R11 ;  /* 0x000000ffff119224 */ /* 0x000fe200078e000b */
[----:B------:R-:W-:Y:S06]  /*0920*/  @!P2 BRA `(.L_x_5) ;  /* 0x00000000000ca947 */ /* 0x000fec0003800000 */
[----:B------:R-:W-:Y:S01]  /*0930*/  UCGABAR_WAIT ;  /* 0x0000000000007dc7 */ /* 0x000fe20008000000 */
[----:B------:R-:W-:Y:S01]  /*0940*/  CCTL.IVALL ;  /* 0x00000000ff00798f */ /* 0x000fe20002000000 */
[----:B------:R-:W-:Y:S05]  /*0950*/  BRA `(.L_x_6) ;  /* 0x0000000000047947 */ /* 0x000fea0003800000 */
.L_x_5:
[----:B------:R-:W-:Y:S06]  /*0960*/  BAR.SYNC.DEFER_BLOCKING 0x0 ;  /* 0x0000000000007b1d */ /* 0x000fec0000010000 */
.L_x_6:
[----:B------:R-:W-:Y:S05]  /*0970*/  @!P3 BRA `(.L_x_7) ;  /* 0x0000005c0098b947 */ /* 0x000fea0003800000 */
[----:B------:R-:W-:-:S13]  /*0980*/  ISETP.GT.U32.AND P0, PT, R8, 0x1, PT ;  /* 0x000000010800780c */ /* 0x000fda0003f04070 */
[----:B------:R-:W-:Y:S05]  /*0990*/  @P0 EXIT ;  /* 0x000000000000094d */ /* 0x000fea0003800000 */
[----:B------:R-:W-:Y:S01]  /*09a0*/  ULDC.64 UR4, c[0x0][0x650] ;  /* 0x0001940000047ab9 */ /* 0x000fe20000000a00 */
[----:B------:R-:W-:Y:S01]  /*09b0*/  PRMT R3, RZ, 0x7610, R3 ;  /* 0x00007610ff037816 */ /* 0x000fe20000000003 */
[----:B------:R-:W-:Y:S01]  /*09c0*/  IMAD.MOV.U32 R103, RZ, RZ, -0x1 ;  /* 0xffffffffff677424 */ /* 0x000fe200078e00ff */
[----:B------:R-:W-:Y:S01]  /*09d0*/  ISETP.GE.U32.AND P0, PT, R16, UR4, PT ;  /* 0x0000000410007c0c */ /* 0x000fe2000bf06070 */
[----:B------:R-:W-:Y:S02]  /*09e0*/  IMAD.MOV.U32 R100, RZ, RZ, -0x1 ;  /* 0xffffffffff647424 */ /* 0x000fe400078e00ff */
[----:B------:R-:W-:Y:S01]  /*09f0*/  IMAD.MOV.U32 R101, RZ, RZ, -0x1 ;  /* 0xffffffffff657424 */ /* 0x000fe200078e00ff */
[----:B------:R-:W-:-:S13]  /*0a00*/  ISETP.GE.U32.AND.EX P0, PT, R17, UR5, PT, P0 ;  /* 0x0000000511007c0c */ /* 0x000fda000bf06100 */
[----:B------:R-:W-:Y:S05]  /*0a10*/  @P0 BRA `(.L_x_8) ;  /* 0x0000000400280947 */ /* 0x000fea0003800000 */
[----:B------:R-:W0:Y:S01]  /*0a20*/  LDC.64 R24, c[0x0][0x628] ;  /* 0x00018a00ff187b82 */ /* 0x000e220000000a00 */
[----:B------:R-:W-:Y:S02]  /*0a30*/  IMAD.MOV.U32 R10, RZ, RZ, R16 ;  /* 0x000000ffff0a7224 */ /* 0x000fe400078e0010 */
[----:B------:R-:W-:-:S05]  /*0a40*/  IMAD.MOV.U32 R11, RZ, RZ, R17 ;  /* 0x000000ffff0b7224 */ /* 0x000fca00078e0011 */
[----:B------:R-:W1:Y:S08]  /*0a50*/  LDC R8, c[0x0][0x630] ;  /* 0x00018c00ff087b82 */ /* 0x000e700000000800 */
[----:B------:R-:W2:Y:S01]  /*0a60*/  LDC.64 R26, c[0x0][0x620] ;  /* 0x00018800ff1a7b82 */ /* 0x000ea20000000a00 */
[----:B0-----:R-:W-:-:S04]  /*0a70*/  ISETP.NE.U32.AND P0, PT, R24, RZ, PT ;  /* 0x000000ff1800720c */ /* 0x001fc80003f05070 */
[----:B------:R-:W-:-:S13]  /*0a80*/  ISETP.NE.AND.EX P0, PT, R25, RZ, PT, P0 ;  /* 0x000000ff1900720c */ /* 0x000fda0003f05300 */
[----:B-12---:R-:W-:Y:S05]  /*0a90*/  @!P0 BRA `(.L_x_9) ;  /* 0x0000000000288947 */ /* 0x006fea0003800000 */
[----:B------:R-:W0:Y:S02]  /*0aa0*/  LDC R3, c[0x0][0x634] ;  /* 0x00018d00ff037b82 */ /* 0x000e240000000800 */
[----:B0-----:R-:W-:-:S05]  /*0ab0*/  IADD3 R3, P0, R16, R3, RZ ;  /* 0x0000000310037210 */ /* 0x001fca0007f1e0ff */
[----:B------:R-:W-:-:S04]  /*0ac0*/  IMAD.X R21, RZ, RZ, R17, P0 ;  /* 0x000000ffff157224 */ /* 0x000fc800000e0611 */
[----:B------:R-:W-:-:S04]  /*0ad0*/  IMAD.WIDE.U32 R10, R21, R24, RZ ;  /* 0x00000018150a7225 */ /* 0x000fc800078e00ff */
[----:B------:R-:W-:-:S04]  /*0ae0*/  IMAD.WIDE.U32 R12, P0, R3, R25, R10 ;  /* 0x00000019030c7225 */ /* 0x000fc8000780000a */
[----:B------:R-:W-:-:S04]  /*0af0*/  IMAD.WIDE.U32 R10, R3, R24, RZ ;  /* 0x00000018030a7225 */ /* 0x000fc800078e00ff */
[----:B------:R-:W-:Y:S01]  /*0b00*/  IMAD.X R15, RZ, RZ, RZ, P0 ;  /* 0x000000ffff0f7224 */ /* 0x000fe200000e06ff */
[----:B------:R-:W-:Y:S01]  /*0b10*/  IADD3 RZ, P0, R11, R12, RZ ;  /* 0x0000000c0bff7210 */ /* 0x000fe20007f1e0ff */
[----:B------:R-:W-:-:S04]  /*0b20*/  IMAD.MOV.U32 R14, RZ, RZ, R13 ;  /* 0x000000ffff0e7224 */ /* 0x000fc800078e000d */
[----:B------:R-:W-:-:S08]  /*0b30*/  IMAD.WIDE.U32.X R10, R21, R25, R14, P0 ;  /* 0x00000019150a7225 */ /* 0x000fd000000e040e */
.L_x_9:
[----:B------:R-:W0:Y:S01]  /*0b40*/  LDC.64 R30, c[0x0][0x640] ;  /* 0x00019000ff1e7b82 */ /* 0x000e220000000a00 */
[-CC-:B------:R-:W-:Y:S02]  /*0b50*/  SHF.R.U64 R101, R10, R8.reuse, R11.reuse ;  /* 0x000000080a657219 */ /* 0x180fe4000000120b */
[----:B------:R-:W-:Y:S02]  /*0b60*/  SHF.R.U32.HI R3, RZ, R8, R11 ;  /* 0x00000008ff037219 */ /* 0x000fe4000001160b */
[----:B------:R-:W-:-:S03]  /*0b70*/  IADD3 R5, P0, RZ, -R101, RZ ;  /* 0x80000065ff057210 */ /* 0x000fc60007f1e0ff */
[----:B------:R-:W1:Y:S02]  /*0b80*/  LDC R12, c[0x0][0x618] ;  /* 0x00018600ff0c7b82 */ /* 0x000e640000000800 */
[----:B------:R-:W-:Y:S02]  /*0b90*/  IMAD.X R3, RZ, RZ, ~R3, P0 ;  /* 0x000000ffff037224 */ /* 0x000fe400000e0e03 */
[----:B------:R-:W-:-:S04]  /*0ba0*/  IMAD.WIDE.U32 R10, R5, R26, R16 ;  /* 0x0000001a050a7225 */ /* 0x000fc800078e0010 */
[----:B------:R-:W2:Y:S01]  /*0bb0*/  LDC R20, c[0x0][0x608] ;  /* 0x00018200ff147b82 */ /* 0x000ea20000000800 */
[----:B------:R-:W-:Y:S02]  /*0bc0*/  IMAD R8, R3, R26, RZ ;  /* 0x0000001a03087224 */ /* 0x000fe400078e02ff */
[----:B------:R-:W-:Y:S02]  /*0bd0*/  IMAD.MOV.U32 R3, RZ, RZ, -0x1 ;  /* 0xffffffffff037424 */ /* 0x000fe400078e00ff */
[----:B------:R-:W-:Y:S02]  /*0be0*/  IMAD R5, R5, R27, R8 ;  /* 0x0000001b05057224 */ /* 0x000fe400078e0208 */
[----:B------:R-:W-:Y:S01]  /*0bf0*/  IMAD R26, R9, R23, R4 ;  /* 0x00000017091a7224 */ /* 0x000fe200078e0204 */
[----:B------:R-:W3:Y:S01]  /*0c00*/  LDC R28, c[0x0][0x658] ;  /* 0x00019600ff1c7b82 */ /* 0x000ee20000000800 */
[----:B------:R-:W-:Y:S01]  /*0c10*/  IMAD.IADD R5, R11, 0x1, R5 ;  /* 0x000000010b057824 */ /* 0x000fe200078e0205 */
[----:B0-----:R-:W-:Y:S01]  /*0c20*/  ISETP.NE.U32.AND P0, PT, R30, RZ, PT ;  /* 0x000000ff1e00720c */ /* 0x001fe20003f05070 */
[----:B------:R-:W-:-:S03]  /*0c30*/  IMAD.MOV.U32 R23, RZ, RZ, 0x1 ;  /* 0x00000001ff177424 */ /* 0x000fc600078e00ff */
[----:B------:R-:W-:Y:S02]  /*0c40*/  ISETP.NE.AND.EX P0, PT, R31, RZ, PT, P0 ;  /* 0x000000ff1f00720c */ /* 0x000fe40003f05300 */
[----:B------:R-:W0:Y:S01]  /*0c50*/  LDC R24, c[0x0][0x600] ;  /* 0x00018000ff187b82 */ /* 0x000e220000000800 */
[-CC-:B-1----:R-:W-:Y:S02]  /*0c60*/  SHF.R.U64 R14, R10, R12.reuse, R5.reuse ;  /* 0x0000000c0a0e7219 */ /* 0x182fe40000001205 */
[----:B------:R-:W-:-:S05]  /*0c70*/  SHF.R.U32.HI R5, RZ, R12, R5 ;  /* 0x0000000cff057219 */ /* 0x000fca0000011605 */
[----:B------:R-:W1:Y:S01]  /*0c80*/  LDC R15, c[0x0][0x648] ;  /* 0x00019200ff0f7b82 */ /* 0x000e620000000800 */
[-CC-:B--2---:R-:W-:Y:S02]  /*0c90*/  SHF.R.U64 R27, R14, R20.reuse, R5.reuse ;  /* 0x000000140e1b7219 */ /* 0x184fe40000001205 */
[----:B------:R-:W-:-:S05]  /*0ca0*/  SHF.R.U32.HI R5, RZ, R20, R5 ;  /* 0x00000014ff057219 */ /* 0x000fca0000011605 */
[----:B------:R-:W2:Y:S01]  /*0cb0*/  LDC R21, c[0x0][0x638] ;  /* 0x00018e00ff157b82 */ /* 0x000ea20000000800 */
[-CC-:B---3--:R-:W-:Y:S02]  /*0cc0*/  SHF.R.U64 R20, R27, R28.reuse, R5.reuse ;  /* 0x0000001c1b147219 */ /* 0x188fe40000001205 */
[-C--:B------:R-:W-:Y:S02]  /*0cd0*/  SHF.L.U32 R3, R3, R28.reuse, RZ ;  /* 0x0000001c03037219 */ /* 0x080fe400000006ff */
[----:B------:R-:W-:Y:S01]  /*0ce0*/  SHF.R.U32.HI R5, RZ, R28, R5 ;  /* 0x0000001cff057219 */ /* 0x000fe20000011605 */
[----:B------:R-:W-:Y:S01]  /*0cf0*/  IMAD.MOV.U32 R4, RZ, RZ, R20 ;  /* 0x000000ffff047224 */ /* 0x000fe200078e0014 */
[----:B------:R-:W-:Y:S01]  /*0d00*/  LOP3.LUT R12, RZ, R3, RZ, 0x33, !PT ;  /* 0x00000003ff0c7212 */ /* 0x000fe200078e33ff */
[----:B------:R-:W3:Y:S01]  /*0d10*/  LDC R25, c[0x0][0x610] ;  /* 0x00018400ff197b82 */ /* 0x000ee20000000800 */
[----:B------:R-:W-:Y:S05]  /*0d20*/  @!P0 BRA `(.L_x_10) ;  /* 0x0000000000288947 */ /* 0x000fea0003800000 */
[----:B------:R-:W4:Y:S02]  /*0d30*/  LDC R3, c[0x0][0x64c] ;  /* 0x00019300ff037b82 */ /* 0x000f240000000800 */
[----:B----4-:R-:W-:-:S05]  /*0d40*/  IADD3 R3, P0, R20, R3, RZ ;  /* 0x0000000314037210 */ /* 0x010fca0007f1e0ff */
        /* <DEDUP_REMOVED lines=8> */
.L_x_10:
[----:B-1----:R-:W-:Y:S01]  /*0dd0*/  SHF.R.U64 R4, R4, R15, R5 ;  /* 0x0000000f04047219 */ /* 0x002fe20000001205 */
[----:B0-----:R-:W-:Y:S01]  /*0de0*/  VIADD R5, R24, 0xffffffff ;  /* 0xffffffff18057836 */ /* 0x001fe20000000000 */
[----:B------:R-:W-:Y:S02]  /*0df0*/  SHF.L.U32 R3, R23, R28, RZ ;  /* 0x0000001c17037219 */ /* 0x000fe400000006ff */
[----:B------:R-:W-:Y:S01]  /*0e00*/  LOP3.LUT R12, R27, R12, RZ, 0xc0, !PT ;  /* 0x0000000c1b0c7212 */ /* 0x000fe200078ec0ff */
[----:B------:R-:W-:Y:S01]  /*0e10*/  IMAD.MOV R8, RZ, RZ, -R4 ;  /* 0x000000ffff087224 */ /* 0x000fe200078e0a04 */
[----:B------:R-:W-:-:S03]  /*0e20*/  SEL R7, R7, R26, !P1 ;  /* 0x0000001a07077207 */ /* 0x000fc60004800000 */
[----:B------:R-:W-:Y:S01]  /*0e30*/  IMAD R12, R3, R4, R12 ;  /* 0x00000004030c7224 */ /* 0x000fe200078e020c */
[----:B------:R-:W-:Y:S01]  /*0e40*/  LOP3.LUT R4, R14, R5, RZ, 0xc0, !PT ;  /* 0x000000050e047212 */ /* 0x000fe200078ec0ff */
[----:B--2---:R-:W-:Y:S02]  /*0e50*/  IMAD R3, R8, R21, R20 ;  /* 0x0000001508037224 */ /* 0x004fe400078e0214 */
[----:B---3--:R-:W-:Y:S02]  /*0e60*/  IMAD R7, R12, R25, R7 ;  /* 0x000000190c077224 */ /* 0x008fe400078e0207 */
[----:B------:R-:W-:Y:S02]  /*0e70*/  IMAD.MOV.U32 R5, RZ, RZ, 0x1 ;  /* 0x00000001ff057424 */ /* 0x000fe400078e00ff */
[----:B------:R-:W-:-:S03]  /*0e80*/  IMAD R4, R3, R24, R4 ;  /* 0x0000001803047224 */ /* 0x000fc600078e0204 */
[----:B------:R-:W-:Y:S02]  /*0e90*/  PRMT R3, R5, 0x7610, R3 ;  /* 0x0000761005037816 */ /* 0x000fe40000000003 */
[----:B------:R-:W-:Y:S02]  /*0ea0*/  SEL R100, R4, R7, !P1 ;  /* 0x0000000704647207 */ /* 0x000fe40004800000 */
[----:B------:R-:W-:-:S07]  /*0eb0*/  SEL R103, R7, R4, !P1 ;  /* 0x0000000407677207 */ /* 0x000fce0004800000 */
.L_x_8:
[----:B------:R-:W-:-:S08]  /*0ec0*/  NOP ;  /* 0x0000000000007918 */ /* 0x000fd00000000000 */
[----:B------:R-:W0:Y:S02]  /*0ed0*/  USETMAXREG.TRY_ALLOC.CTAPOOL UP0, 0xe8 ;  /* 0x000000e8000079c8 */ /* 0x000e240008000600 */
[----:B0-----:R-:W-:-:S13]  /*0ee0*/  PLOP3.LUT P0, PT, PT, PT, UP0, 0x80, 0x0 ;  /* 0x000000000000781c */ /* 0x001fda0003f0f008 */
[----:B------:R-:W-:Y:S05]  /*0ef0*/  @!P0 BRA `(.L_x_8) ;  /* 0xfffffffc00f08947 */ /* 0x000fea000383ffff */
[----:B------:R-:W-:Y:S01]  /*0f00*/  ULDC.64 UR4, c[0x0][0x598] ;  /* 0x0001660000047ab9 */ /* 0x000fe20000000a00 */
[----:B------:R-:W-:Y:S01]  /*0f10*/  ULDC.64 UR38, c[0x0][0x208] ;  /* 0x0000820000267ab9 */ /* 0x000fe20000000a00 */
[----:B------:R-:W-:-:S04]  /*0f20*/  ISETP.NE.U32.AND P0, PT, RZ, UR4, PT ;  /* 0x00000004ff007c0c */ /* 0x000fc8000bf05070 */
[----:B------:R-:W-:-:S13]  /*0f30*/  ISETP.NE.AND.EX P0, PT, RZ, UR5, PT, P0 ;  /* 0x00000005ff007c0c */ /* 0x000fda000bf05300 */
[----:B------:R-:W-:Y:S05]  /*0f40*/  @!P0 BRA `(.L_x_11) ;  /* 0x00000000001c8947 */ /* 0x000fea0003800000 */
[----:B------:R-:W0:Y:S02]  /*0f50*/  LDC.64 R4, c[0x0][0x598] ;  /* 0x00016600ff047b82 */ /* 0x000e240000000a00 */
[----:B0-----:R-:W2:Y:S02]  /*0f60*/  LDG.E.64 R4, desc[UR38][R4.64] ;  /* 0x0000002604047981 */ /* 0x001ea4000c1e1b00 */
[----:B--2---:R-:W-:-:S04]  /*0f70*/  ISETP.NE.U32.AND P0, PT, R4, RZ, PT ;  /* 0x000000ff0400720c */ /* 0x004fc80003f05070 */
[----:B------:R-:W-:-:S13]  /*0f80*/  ISETP.NE.AND.EX P0, PT, R5, RZ, PT, P0 ;  /* 0x000000ff0500720c */ /* 0x000fda0003f05300 */
[----:B------:R-:W-:Y:S05]  /*0f90*/  @!P0 BRA `(.L_x_11) ;  /* 0x0000000000088947 */ /* 0x000fea0003800000 */
[----:B------:R0:W5:Y:S01]  /*0fa0*/  LD.E R23, desc[UR38][R4.64] ;  /* 0x0000002604177980 */ /* 0x000162000c101900 */
[----:B------:R-:W-:Y:S05]  /*0fb0*/  BRA `(.L_x_12) ;  /* 0x0000000000247947 */ /* 0x000fea0003800000 */
.L_x_11:
[----:B------:R-:W-:Y:S02]  /*0fc0*/  ULDC.64 UR4, c[0x0][0x588] ;  /* 0x0001620000047ab9 */ /* 0x000fe40000000a00 */
[----:B------:R-:W-:-:S04]  /*0fd0*/  ISETP.NE.U32.AND P0, PT, RZ, UR4, PT ;  /* 0x00000004ff007c0c */ /* 0x000fc8000bf05070 */
[----:B------:R-:W-:-:S13]  /*0fe0*/  ISETP.NE.AND.EX P0, PT, RZ, UR5, PT, P0 ;  /* 0x00000005ff007c0c */ /* 0x000fda000bf05300 */
[----:B------:R-:W-:Y:S05]  /*0ff0*/  @!P0 BRA `(.L_x_13) ;  /* 0x00000000000c8947 */ /* 0x000fea0003800000 */
[----:B------:R-:W0:Y:S02]  /*1000*/  LDC.64 R4, c[0x0][0x588] ;  /* 0x00016200ff047b82 */ /* 0x000e240000000a00 */
[----:B0-----:R1:W5:Y:S01]  /*1010*/  LDG.E R23, desc[UR38][R4.64] ;  /* 0x0000002604177981 */ /* 0x001362000c1e1900 */
[----:B------:R-:W-:Y:S05]  /*1020*/  BRA `(.L_x_12) ;  /* 0x0000000000087947 */ /* 0x000fea0003800000 */
.L_x_13:
[----:B------:R-:W-:Y:S02]  /*1030*/  ULDC UR4, c[0x0][0x580] ;  /* 0x0001600000047ab9 */ /* 0x000fe40000000800 */
[----:B------:R-:W-:-:S07]  /*1040*/  IMAD.U32 R23, RZ, RZ, UR4 ;  /* 0x00000004ff177e24 */ /* 0x000fce000f8e00ff */
.L_x_12:
[----:B------:R-:W-:Y:S02]  /*1050*/  ULDC.64 UR4, c[0x0][0x5a0] ;  /* 0x0001680000047ab9 */ /* 0x000fe40000000a00 */
[----:B------:R-:W-:-:S04]  /*1060*/  ISETP.NE.U32.AND P0, PT, RZ, UR4, PT ;  /* 0x00000004ff007c0c */ /* 0x000fc8000bf05070 */
[----:B------:R-:W-:-:S13]  /*1070*/  ISETP.NE.AND.EX P0, PT, RZ, UR5, PT, P0 ;  /* 0x00000005ff007c0c */ /* 0x000fda000bf05300 */
[----:B------:R-:W-:Y:S05]  /*1080*/  @!P0 BRA `(.L_x_14) ;  /* 0x00000000001c8947 */ /* 0x000fea0003800000 */
[----:B01----:R-:W0:Y:S02]  /*1090*/  LDC.64 R4, c[0x0][0x5a0] ;  /* 0x00016800ff047b82 */ /* 0x003e240000000a00 */
[----:B0-----:R-:W2:Y:S02]  /*10a0*/  LDG.E.64 R4, desc[UR38][R4.64] ;  /* 0x0000002604047981 */ /* 0x001ea4000c1e1b00 */
[----:B--2---:R-:W-:-:S04]  /*10b0*/  ISETP.NE.U32.AND P0, PT, R4, RZ, PT ;  /* 0x000000ff0400720c */ /* 0x004fc80003f05070 */
[----:B------:R-:W-:-:S13]  /*10c0*/  ISETP.NE.AND.EX P0, PT, R5, RZ, PT, P0 ;  /* 0x000000ff0500720c */ /* 0x000fda0003f05300 */
[----:B------:R-:W-:Y:S05]  /*10d0*/  @!P0 BRA `(.L_x_14) ;  /* 0x0000000000088947 */ /* 0x000fea0003800000 */
[----:B------:R0:W5:Y:S01]  /*10e0*/  LD.E R90, desc[UR38][R4.64] ;  /* 0x00000026045a7980 */ /* 0x000162000c101900 */
[----:B------:R-:W-:Y:S05]  /*10f0*/  BRA `(.L_x_15) ;  /* 0x0000000000247947 */ /* 0x000fea0003800000 */
.L_x_14:
[----:B------:R-:W-:Y:S02]  /*1100*/  ULDC.64 UR4, c[0x0][0x590] ;  /* 0x0001640000047ab9 */ /* 0x000fe40000000a00 */
[----:B------:R-:W-:-:S04]  /*1110*/  ISETP.NE.U32.AND P0, PT, RZ, UR4, PT ;  /* 0x00000004ff007c0c */ /* 0x000fc8000bf05070 */
[----:B------:R-:W-:-:S13]  /*1120*/  ISETP.NE.AND.EX P0, PT, RZ, UR5, PT, P0 ;  /* 0x00000005ff007c0c */ /* 0x000fda000bf05300 */
[----:B------:R-:W-:Y:S05]  /*1130*/  @!P0 BRA `(.L_x_16) ;  /* 0x00000000000c8947 */ /* 0x000fea0003800000 */
[----:B------:R-:W2:Y:S02]  /*1140*/  LDC.64 R90, c[0x0][0x590] ;  /* 0x00016400ff5a7b82 */ /* 0x000ea40000000a00 */
[----:B--2---:R2:W5:Y:S01]  /*1150*/  LDG.E R90, desc[UR38][R90.64] ;  /* 0x000000265a5a7981 */ /* 0x004562000c1e1900 */
[----:B------:R-:W-:Y:S05]  /*1160*/  BRA `(.L_x_15) ;  /* 0x0000000000087947 */ /* 0x000fea0003800000 */
.L_x_16:
[----:B------:R-:W-:Y:S02]  /*1170*/  ULDC UR4, c[0x0][0x584] ;  /* 0x0001610000047ab9 */ /* 0x000fe40000000800 */
[----:B------:R-:W-:-:S07]  /*1180*/  IMAD.U32 R90, RZ, RZ, UR4 ;  /* 0x00000004ff5a7e24 */ /* 0x000fce000f8e00ff */
.L_x_15:
[----:B------:R-:W-:-:S13]  /*1190*/  LOP3.LUT P0, RZ, R3, 0xff, RZ, 0xc0, !PT ;  /* 0x000000ff03ff7812 */ /* 0x000fda000780c0ff */
[----:B------:R-:W-:Y:S05]  /*11a0*/  @!P0 EXIT ;  /* 0x000000000000894d */ /* 0x000fea0003800000 */
[----:B------:R-:W3:Y:S01]  /*11b0*/  LDC R93, c[0x0][0x658] ;  /* 0x00019600ff5d7b82 */ /* 0x000ee20000000800 */
[----:B------:R-:W-:Y:S01]  /*11c0*/  LOP3.LUT R6, R6, 0x1, RZ, 0xc0, !PT ;  /* 0x0000000106067812 */ /* 0x000fe200078ec0ff */
[----:B------:R-:W-:Y:S01]  /*11d0*/  ULDC.64 UR6, c[0x0][0x288] ;  /* 0x0000a20000067ab9 */ /* 0x000fe20000000a00 */
[----:B------:R-:W-:Y:S01]  /*11e0*/  SHF.R.U32.HI R3, RZ, 0x2, R95 ;  /* 0x00000002ff037819 */ /* 0x000fe2000001165f */
[----:B------:R-:W-:Y:S01]  /*11f0*/  UIADD3 UR4, UR7, 0x3f, URZ ;  /* 0x0000003f07047890 */ /* 0x000fe2000fffe03f */
[----:B------:R-:W-:Y:S01]  /*1200*/  SHF.R.U32.HI R0, RZ, 0x1, R0 ;  /* 0x00000001ff007819 */ /* 0x000fe20000011600 */
[----:B------:R-:W-:Y:S01]  /*1210*/  IMAD.SHL.U32 R88, R6, 0x40, RZ ;  /* 0x0000004006587824 */ /* 0x000fe200078e00ff */
[----:B------:R-:W-:Y:S01]  /*1220*/  LOP3.LUT R3, R3, 0x7, RZ, 0xc0, !PT ;  /* 0x0000000703037812 */ /* 0x000fe200078ec0ff */
[----:B01----:R-:W0:Y:S01]  /*1230*/  LDC.64 R4, c[0x0][0x5c8] ;  /* 0x00017200ff047b82 */ /* 0x003e220000000a00 */
[----:B------:R-:W-:Y:S01]  /*1240*/  USHF.R.S32.HI UR5, URZ, 0x1f, UR4 ;  /* 0x0000001f3f057899 */ /* 0x000fe20008011404 */
[----:B------:R-:W-:Y:S01]  /*1250*/  LOP3.LUT R0, R0, 0x30, RZ, 0xc0, !PT ;  /* 0x0000003000007812 */ /* 0x000fe200078ec0ff */
[----:B------:R-:W-:Y:S01]  /*1260*/  IMAD.MOV.U32 R8, RZ, RZ, 0x1 ;  /* 0x00000001ff087424 */ /* 0x000fe200078e00ff */
[--C-:B------:R-:W-:Y:S01]  /*1270*/  LOP3.LUT R88, R88, 0x40, R3.reuse, 0xe2, !PT ;  /* 0x0000004058587812 */ /* 0x100fe200078ee203 */
[----:B------:R-:W-:Y:S01]  /*1280*/  ULEA.HI UR5, UR5, UR4, URZ, 0x6 ;  /* 0x0000000405057291 */ /* 0x000fe2000f8f303f */
[-C--:B------:R-:W-:Y:S01]  /*1290*/  IADD3 R3, RZ, -R0.reuse, -R3 ;  /* 0x80000000ff037210 */ /* 0x080fe20007ffe803 */
[----:B------:R-:W-:Y:S01]  /*12a0*/  IMAD.U32 R7, RZ, RZ, UR6 ;  /* 0x00000006ff077e24 */ /* 0x000fe2000f8e00ff */
[----:B------:R-:W1:Y:S01]  /*12b0*/  LDC R97, c[0x0][0x600] ;  /* 0x00018000ff617b82 */ /* 0x000e620000000800 */
[----:B------:R-:W-:Y:S01]  /*12c0*/  LOP3.LUT R88, R88, R0, RZ, 0xfc, !PT ;  /* 0x0000000058587212 */ /* 0x000fe200078efcff */
[----:B------:R-:W-:Y:S01]  /*12d0*/  IMAD.MOV.U32 R0, RZ, RZ, -0x1 ;  /* 0xffffffffff007424 */ /* 0x000fe200078e00ff */
[----:B------:R-:W-:Y:S01]  /*12e0*/  USHF.R.S32.HI UR43, URZ, 0x6, UR5 ;  /* 0x000000063f2b7899 */ /* 0x000fe20008011405 */
[C---:B------:R-:W-:Y:S01]  /*12f0*/  LOP3.LUT R94, R95.reuse, 0x3, RZ, 0xc0, !PT ;  /* 0x000000035f5e7812 */ /* 0x040fe200078ec0ff */
[----:B------:R-:W-:Y:S01]  /*1300*/  IMAD R3, R6, -0x40, R3 ;  /* 0xffffffc006037824 */ /* 0x000fe200078e0203 */
[C---:B------:R-:W-:Y:S01]  /*1310*/  LOP3.LUT R96, R95.reuse, 0x80, RZ, 0xc0, !PT ;  /* 0x000000805f607812 */ /* 0x040fe200078ec0ff */
[----:B------:R-:W-:Y:S01]  /*1320*/  UISETP.LT.AND UP0, UPT, UR43, 0x1, UPT ;  /* 0x000000012b00788c */ /* 0x000fe2000bf01270 */
[-C--:B---3--:R-:W-:Y:S01]  /*1330*/  SHF.L.U32 R0, R0, R93.reuse, RZ ;  /* 0x0000005d00007219 */ /* 0x088fe200000006ff */
[----:B------:R-:W-:Y:S01]  /*1340*/  ULDC UR4, c[0x0][0x284] ;  /* 0x0000a10000047ab9 */ /* 0x000fe20000000800 */
[----:B------:R-:W-:Y:S01]  /*1350*/  IMAD R94, R94, -0x2, R7 ;  /* 0xfffffffe5e5e7824 */ /* 0x000fe200078e0207 */
[----:B------:R-:W-:Y:S01]  /*1360*/  USEL UR44, UR43, 0x1, UP0 ;  /* 0x000000012b2c7887 */ /* 0x000fe20008000000 */
[----:B------:R-:W-:Y:S01]  /*1370*/  SHF.L.U32 R93, R8, R93, RZ ;  /* 0x0000005d085d7219 */ /* 0x000fe200000006ff */
[----:B------:R-:W-:Y:S01]  /*1380*/  IMAD.SHL.U32 R95, R95, 0x2, RZ ;  /* 0x000000025f5f7824 */ /* 0x000fe200078e00ff */
[----:B------:R-:W-:Y:S01]  /*1390*/  LOP3.LUT R102, R18, 0x1, RZ, 0xfc, !PT ;  /* 0x0000000112667812 */ /* 0x000fe200078efcff */
[----:B------:R-:W-:Y:S01]  /*13a0*/  VIADD R99, R3, UR4 ;  /* 0x0000000403637c36 */ /* 0x000fe20008000000 */
[C---:B0-----:R-:W-:Y:S01]  /*13b0*/  SHF.L.U64.HI R92, R4.reuse, 0x3, R5 ;  /* 0x00000003045c7819 */ /* 0x041fe20000010205 */
[----:B--2---:R-:W-:Y:S01]  /*13c0*/  IMAD.SHL.U32 R91, R4, 0x8, RZ ;  /* 0x00000008045b7824 */ /* 0x004fe200078e00ff */
[----:B------:R-:W-:Y:S01]  /*13d0*/  SHF.R.U32.HI R96, RZ, 0x7, R96 ;  /* 0x00000007ff607819 */ /* 0x000fe20000011660 */
[----:B------:R-:W-:Y:S01]  /*13e0*/  IMAD.MOV.U32 R89, RZ, RZ, RZ ;  /* 0x000000ffff597224 */ /* 0x000fe200078e00ff */
[----:B------:R-:W-:Y:S01]  /*13f0*/  LOP3.LUT R98, RZ, R0, RZ, 0x33, !PT ;  /* 0x00000000ff627212 */ /* 0x000fe200078e33ff */
[----:B------:R-:W-:Y:S01]  /*1400*/  UIADD3 UR44, UR43, -UR44, URZ ;  /* 0x8000002c2b2c7290 */ /* 0x000fe2000fffe03f */
[----:B------:R-:W-:Y:S01]  /*1410*/  UMOV UR40, URZ ;  /* 0x0000003f00287c82 */ /* 0x000fe20008000000 */
[----:B-1----:R-:W-:Y:S01]  /*1420*/  VIADD R97, R97, 0xffffffff ;  /* 0xffffffff61617836 */ /* 0x002fe20000000000 */
[----:B------:R-:W-:-:S09]  /*1430*/  UMOV UR41, URZ ;  /* 0x0000003f00297c82 */ /* 0x000fd20008000000 */
.L_x_162:
[----:B0-----:R-:W0:Y:S01]  /*1440*/  SHFL.IDX PT, R0, R96, RZ, 0x1f ;  /* 0x00001fff60007589 */ /* 0x001e2200000e0000 */
[----:B-1----:R-:W1:Y:S01]  /*1450*/  S2UR UR7, SR_CgaCtaId ;  /* 0x00000000000779c3 */ /* 0x002e620000008800 */
[----:B------:R-:W-:Y:S01]  /*1460*/  UMOV UR6, 0x400 ;  /* 0x0000040000067882 */ /* 0x000fe20000000000 */
[----:B0-----:R-:W-:Y:S01]  /*1470*/  R2UR UR4, R0 ;  /* 0x00000000000472ca */ /* 0x001fe200000e0000 */
[----:B-1----:R-:W-:-:S12]  /*1480*/  ULEA UR6, UR7, UR6, 0x18 ;  /* 0x0000000607067291 */ /* 0x002fd8000f8ec03f */
[----:B------:R-:W-:-:S04]  /*1490*/  ULEA.HI UR5, UR4, UR4, URZ, 0x1 ;  /* 0x0000000404057291 */ /* 0x000fc8000f8f083f */
[----:B------:R-:W-:-:S04]  /*14a0*/  ULOP3.LUT UR5, UR5, 0x7fffe, URZ, 0xc0, !UPT ;  /* 0x0007fffe05057892 */ /* 0x000fc8000f8ec03f */
[----:B------:R-:W-:-:S03]  /*14b0*/  UIADD3 UR5, UR4, -UR5, URZ ;  /* 0x8000000504057290 */ /* 0x000fc6000fffe03f */
[----:B------:R-:W-:Y:S01]  /*14c0*/  ULDC UR4, c[0x0][0x28c] ;  /* 0x0000a30000047ab9 */ /* 0x000fe20000000800 */
[----:B------:R-:W-:Y:S01]  /*14d0*/  ULEA UR5, UR5, UR6, 0xd ;  /* 0x0000000605057291 */ /* 0x000fe2000f8e683f */
[----:B------:R-:W-:-:S03]  /*14e0*/  ISETP.LT.AND P0, PT, RZ, UR4, PT ;  /* 0x00000004ff007c0c */ /* 0x000fc6000bf01270 */
[----:B------:R-:W-:-:S04]  /*14f0*/  UIADD3 UR5, UR5, 0x100, URZ ;  /* 0x0000010005057890 */ /* 0x000fc8000fffe03f */
[----:B------:R-:W-:-:S04]  /*1500*/  USHF.R.U32.HI UR5, URZ, 0x4, UR5 ;  /* 0x000000043f057899 */ /* 0x000fc80008011605 */
[----:B------:R-:W-:-:S04]  /*1510*/  ULOP3.LUT UR5, UR5, 0x3fff, URZ, 0xc0, !UPT ;  /* 0x00003fff05057892 */ /* 0x000fc8000f8ec03f */
[----:B------:R-:W-:Y:S01]  /*1520*/  ULOP3.LUT UR45, UR5, 0x10000, URZ, 0xfc, !UPT ;  /* 0x00010000052d7892 */ /* 0x000fe2000f8efc3f */
[----:B--2345:R-:W-:Y:S11]  /*1530*/  @P0 BRA `(.L_x_17) ;  /* 0x0000000000400947 */ /* 0x03cff60003800000 */
[----:B------:R-:W-:Y:S01]  /*1540*/  MOV R0, 0x0 ;  /* 0x0000000000007802 */ /* 0x000fe20000000f00 */
[----:B------:R-:W-:Y:S01]  /*1550*/  ULDC.64 UR4, c[0x4][0x68] ;  /* 0x01001a0000047ab9 */ /* 0x000fe20000000a00 */
[----:B------:R-:W-:Y:S01]  /*1560*/  ULDC.64 UR6, c[0x4][0x8] ;  /* 0x0100020000067ab9 */ /* 0x000fe20000000a00 */
[----:B------:R-:W-:Y:S01]  /*1570*/  IMAD.U32 R4, RZ, RZ, UR4 ;  /* 0x00000004ff047e24 */ /* 0x000fe2000f8e00ff */
[----:B------:R0:W1:Y:S01]  /*1580*/  LDC.64 R14, c[0x4][R0] ;  /* 0x01000000000e7b82 */ /* 0x0000620000000a00 */
[----:B------:R-:W-:Y:S01]  /*1590*/  IMAD.U32 R5, RZ, RZ, UR5 ;  /* 0x00000005ff057e24 */ /* 0x000fe2000f8e00ff */
[----:B------:R-:W-:Y:S01]  /*15a0*/  ULDC.64 UR4, c[0x4][0x70] ;  /* 0x01001c0000047ab9 */ /* 0x000fe20000000a00 */
[----:B------:R-:W-:Y:S02]  /*15b0*/  IMAD.U32 R10, RZ, RZ, UR6 ;  /* 0x00000006ff0a7e24 */ /* 0x000fe4000f8e00ff */
[----:B------:R-:W-:Y:S02]  /*15c0*/  IMAD.U32 R6, RZ, RZ, UR4 ;  /* 0x00000004ff067e24 */ /* 0x000fe4000f8e00ff */
[----:B------:R-:W-:-:S02]  /*15d0*/  IMAD.U32 R7, RZ, RZ, UR5 ;  /* 0x00000005ff077e24 */ /* 0x000fc4000f8e00ff */
[----:B------:R-:W-:Y:S02]  /*15e0*/  IMAD.U32 R11, RZ, RZ, UR7 ;  /* 0x00000007ff0b7e24 */ /* 0x000fe4000f8e00ff */
[----:B------:R-:W-:Y:S02]  /*15f0*/  IMAD.MOV.U32 R8, RZ, RZ, 0x1e1 ;  /* 0x000001e1ff087424 */ /* 0x000fe400078e00ff */
[----:B------:R-:W-:Y:S02]  /*1600*/  IMAD.MOV.U32 R12, RZ, RZ, 0x1 ;  /* 0x00000001ff0c7424 */ /* 0x000fe400078e00ff */
[----:B0-----:R-:W-:-:S07]  /*1610*/  IMAD.MOV.U32 R13, RZ, RZ, RZ ;  /* 0x000000ffff0d7224 */ /* 0x001fce00078e00ff */
[----:B------:R-:W-:-:S07]  /*1620*/  LEPC R20, `(.L_x_17) ;  /* 0x000000001014794e */ /* 0x000fce0000000000 */
[----:B-1---5:R-:W-:Y:S05]  /*1630*/  CALL.ABS.NOINC R14 ;  /* 0x000000000e007343 */ /* 0x022fea0003c00000 */
.L_x_17:
[----:B------:R-:W-:-:S13]  /*1640*/  ISETP.NE.AND P0, PT, R102, 0x3, PT ;  /* 0x000000036600780c */ /* 0x000fda0003f05270 */
[----:B------:R-:W-:Y:S05]  /*1650*/  @!P0 BRA `(.L_x_18) ;  /* 0x0000000000048947 */ /* 0x000fea0003800000 */
[----:B------:R-:W-:Y:S01]  /*1660*/  BPT.TRAP 0x1 ;  /* 0x000000040000795c */ /* 0x000fe20000300000 */
.L_x_18:
[----:B------:R-:W0:Y:S01]  /*1670*/  S2UR UR5, SR_CgaCtaId ;  /* 0x00000000000579c3 */ /* 0x000e220000008800 */
[----:B------:R-:W-:Y:S01]  /*1680*/  UMOV UR4, 0x400 ;  /* 0x0000040000047882 */ /* 0x000fe20000000000 */
[----:B------:R-:W-:Y:S02]  /*1690*/  IMAD.U32 R0, RZ, RZ, UR40 ;  /* 0x00000028ff007e24 */ /* 0x000fe4000f8e00ff */
[----:B------:R-:W-:-:S03]  /*16a0*/  IMAD.U32 R3, RZ, RZ, UR41 ;  /* 0x00000029ff037e24 */ /* 0x000fc6000f8e00ff */
[----:B------:R-:W-:Y:S01]  /*16b0*/  SHF.L.U32 R0, R0, 0x1f, RZ ;  /* 0x0000001f00007819 */ /* 0x000fe200000006ff */
[----:B0-----:R-:W-:-:S06]  /*16c0*/  ULEA UR4, UR5, UR4, 0x18 ;  /* 0x0000000405047291 */ /* 0x001fcc000f8ec03f */
[----:B------:R-:W-:-:S04]  /*16d0*/  IMAD.U32 R6, RZ, RZ, UR4 ;  /* 0x00000004ff067e24 */ /* 0x000fc8000f8e00ff */
[----:B------:R-:W-:-:S04]  /*16e0*/  IMAD R3, R3, 0x8, R6 ;  /* 0x0000000803037824 */ /* 0x000fc800078e0206 */
[----:B------:R0:W1:Y:S01]  /*16f0*/  SYNCS.PHASECHK.TRANS64.TRYWAIT P1, [R3+URZ], R0 ;  /* 0x00000000030075a7 */ /* 0x000062000802017f */
[----:B------:R-:W-:Y:S05]  /*1700*/  @!P0 BRA `(.L_x_19) ;  /* 0x0000000000048947 */ /* 0x000fea0003800000 */
[----:B------:R-:W-:Y:S01]  /*1710*/  BPT.TRAP 0x1 ;  /* 0x000000040000795c */ /* 0x000fe20000300000 */
.L_x_19:
[----:B------:R-:W-:-:S05]  /*1720*/  IMAD.U32 R4, RZ, RZ, UR44 ;  /* 0x0000002cff047e24 */ /* 0x000fca000f8e00ff */
[----:B------:R-:W-:Y:S01]  /*1730*/  ISETP.GE.AND P2, PT, R4, 0x1, PT ;  /* 0x000000010400780c */ /* 0x000fe20003f46270 */
[----:B-1----:R-:W-:-:S12]  /*1740*/  @P1 BRA `(.L_x_20) ;  /* 0x0000000000081947 */ /* 0x002fd80003800000 */
[----:B------:R-:W1:Y:S02]  /*1750*/  SYNCS.PHASECHK.TRANS64.TRYWAIT P1, [R3+URZ], R0 ;  /* 0x00000000030075a7 */ /* 0x000e64000802017f */
[----:B-1----:R-:W-:Y:S05]  /*1760*/  @!P1 BRA `(.L_x_21) ;  /* 0x0000006400509947 */ /* 0x002fea0003800000 */
.L_x_20:
[----:B------:R-:W-:Y:S05]  /*1770*/  WARPSYNC.ALL ;  /* 0x0000000000007948 */ /* 0x000fea0003800000 */
[----:B------:R-:W-:Y:S01]  /*1780*/  R2UR UR4, R6 ;  /* 0x00000000060472ca */ /* 0x000fe200000e0000 */
[----:B------:R-:W-:Y:S01]  /*1790*/  ULEA UR5, UR41, UR45, 0xa ;  /* 0x0000002d29057291 */ /* 0x000fe2000f8e503f */
[----:B------:R-:W-:Y:S01]  /*17a0*/  WARPGROUP.ARRIVE ;  /* 0x00000000000079c5 */ /* 0x000fe20000000000 */
[----:B------:R-:W-:Y:S01]  /*17b0*/  UMOV UR9, 0x40000040 ;  /* 0x4000004000097882 */ /* 0x000fe20000000000 */
[----:B------:R-:W-:-:S04]  /*17c0*/  UMOV UR11, 0x40000040 ;  /* 0x40000040000b7882 */ /* 0x000fc80000000000 */
[----:B------:R-:W-:-:S05]  /*17d0*/  UMOV UR8, UR5 ;  /* 0x0000000500087c82 */ /* 0x000fca0008000000 */
[----:B------:R-:W-:-:S04]  /*17e0*/  UIADD3 UR4, UR4, 0x8100, URZ ;  /* 0x0000810004047890 */ /* 0x000fc8000fffe03f */
[----:B------:R-:W-:-:S04]  /*17f0*/  USHF.R.U32.HI UR4, URZ, 0x4, UR4 ;  /* 0x000000043f047899 */ /* 0x000fc80008011604 */
[----:B------:R-:W-:-:S04]  /*1800*/  ULOP3.LUT UR4, UR4, 0x3fff, URZ, 0xc0, !UPT ;  /* 0x00003fff04047892 */ /* 0x000fc8000f8ec03f */
[----:B------:R-:W-:-:S04]  /*1810*/  ULOP3.LUT UR4, UR4, 0x2000000, URZ, 0xfc, !UPT ;  /* 0x0200000004047892 */ /* 0x000fc8000f8efc3f */
[----:B------:R-:W-:-:S07]  /*1820*/  ULEA UR6, UR41, UR4, 0xa ;  /* 0x0000000429067291 */ /* 0x000fce000f8e503f */
[----:B------:R-:W-:Y:S02]  /*1830*/  UMOV UR10, UR6 ;  /* 0x00000006000a7c82 */ /* 0x000fe40008000000 */
[----:B------:R-:W-:Y:S01]  /*1840*/  HGMMA.64x128x16.F32 R24, gdesc[UR8].tnspB, RZ, !UPT, gsb0 ;  /* 0x41e00000081879f0 */ /* 0x000fe2000c0008ff */
[----:B------:R-:W-:Y:S02]  /*1850*/  UIADD3 UR8, UR5, 0x2, URZ ;  /* 0x0000000205087890 */ /* 0x000fe4000fffe03f */
[----:B------:R-:W-:Y:S01]  /*1860*/  UIADD3 UR10, UR6, 0x80, URZ ;  /* 0x00000080060a7890 */ /* 0x000fe2000fffe03f */
[----:B------:R-:W-:Y:S01]  /*1870*/  UMOV UR9, 0x40000040 ;  /* 0x4000004000097882 */ /* 0x000fe20000000000 */
[----:B------:R-:W-:Y:S01]  /*1880*/  UMOV UR11, 0x40000040 ;  /* 0x40000040000b7882 */ /* 0x000fe20000000000 */
[----:B------:R-:W-:Y:S02]  /*1890*/  WARPGROUP.DEPBAR.LE gsb0, 0x0 ;  /* 0x00008000000079c5 */ /* 0x000fe40000010000 */
[----:B------:R-:W-:-:S06]  /*18a0*/  WARPGROUP.ARRIVE ;  /* 0x00000000000079c5 */ /* 0x000fcc0000000000 */
[----:B------:R-:W-:Y:S01]  /*18b0*/  HGMMA.64x128x16.F32 R24, gdesc[UR8].tnspB, R24, gsb0 ;  /* 0x41e00000081879f0 */ /* 0x000fe20008000818 */
        /* <DEDUP_REMOVED lines=13> */
[----:B------:R-:W-:Y:S03]  /*1990*/  HGMMA.64x128x16.F32 R24, gdesc[UR8].tnspB, R24, gsb0 ;  /* 0x41e00000081879f0 */ /* 0x000fe60008000818 */
[----:B------:R-:W-:Y:S02]  /*19a0*/  WARPGROUP.DEPBAR.LE gsb0, 0x0 ;  /* 0x00008000000079c5 */ /* 0x000fe40000010000 */
[----:B------:R-:W-:Y:S05]  /*19b0*/  @!P2 BRA `(.L_x_22) ;  /* 0x000000040028a947 */ /* 0x000fea0003800000 */
[----:B------:R-:W-:Y:S01]  /*19c0*/  UIADD3 UR5, UR41, 0x1, URZ ;  /* 0x0000000129057890 */ /* 0x000fe2000fffe03f */
[----:B01----:R-:W-:Y:S02]  /*19d0*/  IMAD.U32 R0, RZ, RZ, UR44 ;  /* 0x0000002cff007e24 */ /* 0x003fe4000f8e00ff */
[----:B------:R-:W-:Y:S01]  /*19e0*/  IMAD.U32 R3, RZ, RZ, UR41 ;  /* 0x00000029ff037e24 */ /* 0x000fe2000f8e00ff */
[----:B------:R-:W-:-:S04]  /*19f0*/  UISETP.NE.AND UP0, UPT, UR5, 0x2, UPT ;  /* 0x000000020500788c */ /* 0x000fc8000bf05270 */
[----:B------:R-:W-:Y:S02]  /*1a00*/  USEL UR6, URZ, 0x1, UP0 ;  /* 0x000000013f067887 */ /* 0x000fe40008000000 */
[----:B------:R-:W-:Y:S02]  /*1a10*/  USEL UR5, UR5, URZ, UP0 ;  /* 0x0000003f05057287 */ /* 0x000fe40008000000 */
[----:B------:R-:W-:-:S06]  /*1a20*/  ULOP3.LUT UR6, UR40, UR6, URZ, 0x3c, !UPT ;  /* 0x0000000628067292 */ /* 0x000fcc000f8e3c3f */
[----:B------:R-:W-:-:S07]  /*1a30*/  IMAD.U32 R7, RZ, RZ, UR6 ;  /* 0x00000006ff077e24 */ /* 0x000fce000f8e00ff */
.L_x_29:
[----:B------:R-:W-:Y:S05]  /*1a40*/  @!P0 BRA `(.L_x_23) ;  /* 0x0000000000048947 */ /* 0x000fea0003800000 */
[----:B------:R-:W-:Y:S01]  /*1a50*/  BPT.TRAP 0x1 ;  /* 0x000000040000795c */ /* 0x000fe20000300000 */
.L_x_23:
[----:B------:R-:W0:Y:S01]  /*1a60*/  S2UR UR7, SR_CgaCtaId ;  /* 0x00000000000779c3 */ /* 0x000e220000008800 */
[----:B------:R-:W-:Y:S01]  /*1a70*/  UMOV UR6, 0x400 ;  /* 0x0000040000067882 */ /* 0x000fe20000000000 */
[----:B------:R-:W-:Y:S01]  /*1a80*/  IMAD.U32 R5, RZ, RZ, UR5 ;  /* 0x00000005ff057e24 */ /* 0x000fe2000f8e00ff */
[----:B------:R-:W-:Y:S01]  /*1a90*/  SHF.L.U32 R4, R7, 0x1f, RZ ;  /* 0x0000001f07047819 */ /* 0x000fe200000006ff */
[----:B0-----:R-:W-:-:S06]  /*1aa0*/  ULEA UR6, UR7, UR6, 0x18 ;  /* 0x0000000607067291 */ /* 0x001fcc000f8ec03f */
[----:B------:R-:W-:-:S04]  /*1ab0*/  IMAD.U32 R6, RZ, RZ, UR6 ;  /* 0x00000006ff067e24 */ /* 0x000fc8000f8e00ff */
[----:B------:R-:W-:-:S04]  /*1ac0*/  IMAD R5, R5, 0x8, R6 ;  /* 0x0000000805057824 */ /* 0x000fc800078e0206 */
[----:B------:R0:W1:Y:S01]  /*1ad0*/  SYNCS.PHASECHK.TRANS64.TRYWAIT P1, [R5+URZ], R4 ;  /* 0x00000004050075a7 */ /* 0x000062000802017f */
[----:B------:R-:W-:Y:S05]  /*1ae0*/  @!P0 BRA `(.L_x_24) ;  /* 0x0000000000048947 */ /* 0x000fea0003800000 */
[----:B------:R-:W-:Y:S01]  /*1af0*/  BPT.TRAP 0x1 ;  /* 0x000000040000795c */ /* 0x000fe20000300000 */
.L_x_24:
[----:B-1----:R-:W-:Y:S05]  /*1b00*/  @P1 BRA `(.L_x_25) ;  /* 0x0000000000081947 */ /* 0x002fea0003800000 */
[----:B------:R-:W1:Y:S02]  /*1b10*/  SYNCS.PHASECHK.TRANS64.TRYWAIT P1, [R5+URZ], R4 ;  /* 0x00000004050075a7 */ /* 0x000e64000802017f */
[----:B-1----:R-:W-:Y:S05]  /*1b20*/  @!P1 BRA `(.L_x_26) ;  /* 0x0000006000749947 */ /* 0x002fea0003800000 */
.L_x_25:
[----:B------:R-:W-:Y:S01]  /*1b30*/  ULEA UR6, UR5, UR45, 0xa ;  /* 0x0000002d05067291 */ /* 0x000fe2000f8e503f */
[----:B------:R-:W-:Y:S01]  /*1b40*/  WARPGROUP.ARRIVE ;  /* 0x00000000000079c5 */ /* 0x000fe20000000000 */
[----:B------:R-:W-:Y:S01]  /*1b50*/  ULEA UR7, UR5, UR4, 0xa ;  /* 0x0000000405077291 */ /* 0x000fe2000f8e503f */
[----:B------:R-:W-:Y:S01]  /*1b60*/  UMOV UR9, 0x40000040 ;  /* 0x4000004000097882 */ /* 0x000fe20000000000 */
[----:B------:R-:W-:-:S03]  /*1b70*/  UMOV UR11, 0x40000040 ;  /* 0x40000040000b7882 */ /* 0x000fc60000000000 */
[----:B------:R-:W-:Y:S02]  /*1b80*/  UMOV UR8, UR6 ;  /* 0x0000000600087c82 */ /* 0x000fe40008000000 */
[----:B------:R-:W-:Y:S02]  /*1b90*/  UMOV UR10, UR7 ;  /* 0x00000007000a7c82 */ /* 0x000fe40008000000 */
[----:B------:R-:W-:Y:S01]  /*1ba0*/  HGMMA.64x128x16.F32 R24, gdesc[UR8].tnspB, R24, gsb0 ;  /* 0x41e00000081879f0 */ /* 0x000fe20008000818 */
[----:B------:R-:W-:Y:S02]  /*1bb0*/  UIADD3 UR8, UR6, 0x2, URZ ;  /* 0x0000000206087890 */ /* 0x000fe4000fffe03f */
[----:B------:R-:W-:Y:S01]  /*1bc0*/  UIADD3 UR10, UR7, 0x80, URZ ;  /* 0x00000080070a7890 */ /* 0x000fe2000fffe03f */
[----:B------:R-:W-:Y:S01]  /*1bd0*/  UMOV UR9, 0x40000040 ;  /* 0x4000004000097882 */ /* 0x000fe20000000000 */
[----:B------:R-:W-:Y:S01]  /*1be0*/  UMOV UR11, 0x40000040 ;  /* 0x40000040000b7882 */ /* 0x000fe20000000000 */
[----:B------:R-:W-:-:S02]  /*1bf0*/  WARPGROUP.DEPBAR.LE gsb0, 0x0 ;  /* 0x00008000000079c5 */ /* 0x000fc40000010000 */
        /* <DEDUP_REMOVED lines=18> */
[----:B------:R-:W-:Y:S01]  /*1d20*/  BPT.TRAP 0x1 ;  /* 0x000000040000795c */ /* 0x000fe20000300000 */
.L_x_27:
[----:B------:R-:W-:-:S13]  /*1d30*/  ISETP.NE.AND P1, PT, R22, RZ, PT ;  /* 0x000000ff1600720c */ /* 0x000fda0003f25270 */
[----:B01----:R-:W-:-:S04]  /*1d40*/  @P1 IMAD R4, R3, 0x8, R6 ;  /* 0x0000000803041824 */ /* 0x003fc800078e0206 */
[----:B------:R-:W-:-:S05]  /*1d50*/  @P1 VIADD R4, R4, 0x10 ;  /* 0x0000001004041836 */ /* 0x000fca0000000000 */
[----:B------:R-:W-:-:S04]  /*1d60*/  @P1 PRMT R4, R19, 0x654, R4 ;  /* 0x0000065413041816 */ /* 0x000fc80000000004 */
[----:B------:R0:W-:Y:S01]  /*1d70*/  @P1 SYNCS.ARRIVE.TRANS64.RED.A1T0 RZ, [R4+URZ], RZ ;  /* 0x000000ff04ff19a7 */ /* 0x0001e2000810043f */
[----:B------:R-:W-:-:S13]  /*1d80*/  ISETP.GT.U32.AND P1, PT, R18, 0x1, PT ;  /* 0x000000011200780c */ /* 0x000fda0003f24070 */
[----:B0-----:R-:W-:Y:S05]  /*1d90*/  @P1 BRA `(.L_x_28) ;  /* 0x0000000000041947 */ /* 0x001fea0003800000 */
[----:B------:R-:W-:Y:S01]  /*1da0*/  BPT.TRAP 0x1 ;  /* 0x000000040000795c */ /* 0x000fe20000300000 */
.L_x_28:
[----:B------:R-:W-:Y:S01]  /*1db0*/  UIADD3 UR5, UR5, 0x1, URZ ;  /* 0x0000000105057890 */ /* 0x000fe2000fffe03f */
[C---:B------:R-:W-:Y:S01]  /*1dc0*/  ISETP.GT.AND P2, PT, R0.reuse, 0x1, PT ;  /* 0x000000010000780c */ /* 0x040fe20003f44270 */
[----:B------:R-:W-:Y:S02]  /*1dd0*/  VIADD R3, R3, 0x1 ;  /* 0x0000000103037836 */ /* 0x000fe40000000000 */
[----:B------:R-:W-:Y:S01]  /*1de0*/  UISETP.NE.AND UP0, UPT, UR5, 0x2, UPT ;  /* 0x000000020500788c */ /* 0x000fe2000bf05270 */
[----:B------:R-:W-:Y:S02]  /*1df0*/  VIADD R0, R0, 0xffffffff ;  /* 0xffffffff00007836 */ /* 0x000fe40000000000 */
[C---:B------:R-:W-:Y:S01]  /*1e00*/  ISETP.NE.AND P1, PT, R3.reuse, 0x2, PT ;  /* 0x000000020300780c */ /* 0x040fe20003f25270 */
[----:B------:R-:W-:Y:S02]  /*1e10*/  USEL UR6, URZ, 0x1, UP0 ;  /* 0x000000013f067887 */ /* 0x000fe40008000000 */
[----:B------:R-:W-:Y:S01]  /*1e20*/  USEL UR5, UR5, URZ, UP0 ;  /* 0x0000003f05057287 */ /* 0x000fe20008000000 */
[----:B------:R-:W-:-:S03]  /*1e30*/  SEL R3, R3, RZ, P1 ;  /* 0x000000ff03037207 */ /* 0x000fc60000800000 */
[----:B------:R-:W-:Y:S01]  /*1e40*/  LOP3.LUT R7, R7, UR6, RZ, 0x3c, !PT ;  /* 0x0000000607077c12 */ /* 0x000fe2000f8e3cff */
[----:B------:R-:W-:Y:S07]  /*1e50*/  @P2 BRA `(.L_x_29) ;  /* 0xfffffff800f82947 */ /* 0x000fee000383ffff */
.L_x_22:
[----:B01----:R-:W0:Y:S02]  /*1e60*/  LDC R0, c[0x0][0x28c] ;  /* 0x0000a300ff007b82 */ /* 0x003e240000000800 */
[----:B0-----:R-:W-:-:S13]  /*1e70*/  ISETP.GE.AND P1, PT, R0, 0x1, PT ;  /* 0x000000010000780c */ /* 0x001fda0003f26270 */
[----:B------:R-:W-:Y:S05]  /*1e80*/  @!P1 BRA `(.L_x_30) ;  /* 0x0000000000389947 */ /* 0x000fea0003800000 */
[----:B------:R-:W-:Y:S05]  /*1e90*/  @!P0 BRA `(.L_x_31) ;  /* 0x0000000000048947 */ /* 0x000fea0003800000 */
[----:B------:R-:W-:Y:S01]  /*1ea0*/  BPT.TRAP 0x1 ;  /* 0x000000040000795c */ /* 0x000fe20000300000 */
.L_x_31:
[----:B------:R-:W-:-:S13]  /*1eb0*/  ISETP.NE.AND P0, PT, R22, RZ, PT ;  /* 0x000000ff1600720c */ /* 0x000fda0003f05270 */
[----:B------:R-:W-:-:S05]  /*1ec0*/  VOTEU.ANY UP0, P0 ;  /* 0x00000000003f7886 */ /* 0x000fca0000000100 */
[----:B------:R-:W-:-:S06]  /*1ed0*/  @UP0 UIADD3 UR4, UR44, UR41, URZ ;  /* 0x000000292c040290 */ /* 0x000fcc000fffe03f */
[----:B------:R-:W-:-:S04]  /*1ee0*/  IMAD.U32 R0, RZ, RZ, UR4 ;  /* 0x00000004ff007e24 */ /* 0x000fc8000f8e00ff */
[----:B------:R-:W-:-:S05]  /*1ef0*/  @P0 IMAD.SHL.U32 R0, R0, 0x8, RZ ;  /* 0x0000000800000824 */ /* 0x000fca00078e00ff */
[----:B------:R-:W-:-:S04]  /*1f00*/  @P0 LOP3.LUT R0, R0, 0x8, RZ, 0xc0, !PT ;  /* 0x0000000800000812 */ /* 0x000fc800078ec0ff */
[----:B------:R-:W-:-:S04]  /*1f10*/  @P0 IADD3 R0, R6, 0x10, R0 ;  /* 0x0000001006000810 */ /* 0x000fc80007ffe000 */
[----:B------:R-:W-:-:S04]  /*1f20*/  @P0 PRMT R0, R19, 0x654, R0 ;  /* 0x0000065413000816 */ /* 0x000fc80000000000 */
[----:B------:R0:W-:Y:S01]  /*1f30*/  @P0 SYNCS.ARRIVE.TRANS64.RED.A1T0 RZ, [R0+URZ], RZ ;  /* 0x000000ff00ff09a7 */ /* 0x0001e2000810043f */
[----:B------:R-:W-:-:S13]  /*1f40*/  ISETP.GT.U32.AND P0, PT, R18, 0x1, PT ;  /* 0x000000011200780c */ /* 0x000fda0003f04070 */
[----:B0-----:R-:W-:Y:S05]  /*1f50*/  @P0 BRA `(.L_x_30) ;  /* 0x0000000000040947 */ /* 0x001fea0003800000 */
[----:B------:R-:W-:Y:S01]  /*1f60*/  BPT.TRAP 0x1 ;  /* 0x000000040000795c */ /* 0x000fe20000300000 */
.L_x_30:
[----:B------:R-:W-:Y:S01]  /*1f70*/  IMAD.SHL.U32 R100, R100, 0x80, RZ ;  /* 0x0000008064647824 */ /* 0x000fe200078e00ff */
[----:B------:R-:W-:Y:S01]  /*1f80*/  ULDC UR6, c[0x0][0x288] ;  /* 0x0000a20000067ab9 */ /* 0x000fe20000000800 */
[----:B------:R-:W-:Y:S01]  /*1f90*/  SHF.R.S32.HI R11, RZ, 0x1f, R101 ;  /* 0x0000001fff0b7819 */ /* 0x000fe20000011465 */
[C---:B------:R-:W-:Y:S01]  /*1fa0*/  IMAD.SHL.U32 R6, R103.reuse, 0x80, RZ ;  /* 0x0000008067067824 */ /* 0x040fe200078e00ff */
[----:B------:R-:W-:Y:S01]  /*1fb0*/  ULDC.64 UR4, c[0x0][0x5d0] ;  /* 0x0001740000047ab9 */ /* 0x000fe20000000a00 */
[C---:B------:R-:W-:Y:S01]  /*1fc0*/  LOP3.LUT R8, R100.reuse, 0x6, R95, 0xf8, !PT ;  /* 0x0000000664087812 */ /* 0x040fe200078ef85f */
[----:B------:R-:W-:Y:S01]  /*1fd0*/  IMAD.WIDE R104, R103, 0x80, R88 ;  /* 0x0000008067687825 */ /* 0x000fe200078e0258 */
[----:B------:R-:W-:Y:S01]  /*1fe0*/  ISETP.GE.AND P0, PT, R100, UR6, PT ;  /* 0x0000000664007c0c */ /* 0x000fe2000bf06270 */
[----:B------:R-:W-:Y:S01]  /*1ff0*/  ULDC UR6, c[0x0][0x284] ;  /* 0x0000a10000067ab9 */ /* 0x000fe20000000800 */
[----:B------:R-:W-:Y:S01]  /*2000*/  SHF.R.S32.HI R9, RZ, 0x1f, R8 ;  /* 0x0000001fff097819 */ /* 0x000fe20000011408 */
[----:B------:R-:W-:Y:S01]  /*2010*/  IMAD R0, R11, UR4, RZ ;  /* 0x000000040b007c24 */ /* 0x000fe2000f8e02ff */
[----:B------:R-:W-:-:S03]  /*2020*/  ISETP.GE.OR P0, PT, R6, UR6, P0 ;  /* 0x0000000606007c0c */ /* 0x000fc60008706670 */
[C---:B------:R-:W-:Y:S02]  /*2030*/  IMAD R3, R101.reuse, UR5, R0 ;  /* 0x0000000565037c24 */ /* 0x040fe4000f8e0200 */
[----:B------:R-:W-:Y:S01]  /*2040*/  IMAD.WIDE.U32 R4, R101, UR4, R8 ;  /* 0x0000000465047c25 */ /* 0x000fe2000f8e0008 */
[----:B------:R-:W-:-:S03]  /*2050*/  ULDC.64 UR4, c[0x0][0x5c8] ;  /* 0x0001720000047ab9 */ /* 0x000fc60000000a00 */
[----:B------:R-:W-:Y:S02]  /*2060*/  IMAD R7, R105, UR4, RZ ;  /* 0x0000000469077c24 */ /* 0x000fe4000f8e02ff */
[----:B------:R-:W-:Y:S02]  /*2070*/  IMAD.IADD R5, R5, 0x1, R3 ;  /* 0x0000000105057824 */ /* 0x000fe400078e0203 */
[C---:B------:R-:W-:Y:S02]  /*2080*/  IMAD R7, R104.reuse, UR5, R7 ;  /* 0x0000000568077c24 */ /* 0x040fe4000f8e0207 */
[----:B------:R-:W-:-:S04]  /*2090*/  IMAD.WIDE.U32 R106, R104, UR4, R4 ;  /* 0x00000004686a7c25 */ /* 0x000fc8000f8e0004 */
[----:B------:R-:W-:Y:S01]  /*20a0*/  IMAD.MOV.U32 R0, RZ, RZ, -0x1 ;  /* 0xffffffffff007424 */ /* 0x000fe200078e00ff */
[----:B------:R-:W-:Y:S06]  /*20b0*/  @P0 BRA `(.L_x_32) ;  /* 0x00000040001c0947 */ /* 0x000fec0003800000 */
[----:B-----5:R-:W-:Y:S01]  /*20c0*/  FSETP.NEU.AND P0, PT, R90, RZ, PT ;  /* 0x000000ff5a00720b */ /* 0x020fe20003f0d000 */
[----:B------:R-:W-:Y:S01]  /*20d0*/  IMAD.IADD R4, R94, 0x1, -R100 ;  /* 0x000000015e047824 */ /* 0x000fe200078e0a64 */
[----:B------:R-:W-:Y:S01]  /*20e0*/  BSSY B0, `(.L_x_32) ;  /* 0x0000404000007945 */ /* 0x000fe20003800000 */
[----:B------:R-:W-:Y:S02]  /*20f0*/  IMAD.IADD R3, R99, 0x1, -R6 ;  /* 0x0000000163037824 */ /* 0x000fe400078e0a06 */
[----:B------:R-:W-:Y:S01]  /*2100*/  IMAD.IADD R103, R107, 0x1, R7 ;  /* 0x000000016b677824 */ /* 0x000fe200078e0207 */
[----:B------:R-:W-:-:S04]  /*2110*/  ISETP.GT.AND P2, PT, R4, RZ, PT ;  /* 0x000000ff0400720c */ /* 0x000fc80003f44270 */
[----:B------:R-:W-:-:S03]  /*2120*/  ISETP.GT.AND P1, PT, R3, RZ, P2 ;  /* 0x000000ff0300720c */ /* 0x000fc60001724270 */
[----:B------:R-:W-:Y:S10]  /*2130*/  @!P0 BRA `(.L_x_33) ;  /* 0x0000002c00288947 */ /* 0x000ff40003800000 */
[----:B------:R-:W0:Y:S01]  /*2140*/  LDC.64 R110, c[0x0][0x5b8] ;  /* 0x00016e00ff6e7b82 */ /* 0x000e220000000a00 */
[----:B------:R-:W-:-:S07]  /*2150*/  ULDC.64 UR4, c[0x0][0x5c0] ;  /* 0x0001700000047ab9 */ /* 0x000fce0000000a00 */
[----:B------:R-:W1:Y:S08]  /*2160*/  LDC.64 R112, c[0x0][0x5b0] ;  /* 0x00016c00ff707b82 */ /* 0x000e700000000a00 */
[----:B------:R-:W2:Y:S01]  /*2170*/  LDC.64 R114, c[0x0][0x5a8] ;  /* 0x00016a00ff727b82 */ /* 0x000ea20000000a00 */
[-C--:B0-----:R-:W-:Y:S02]  /*2180*/  IMAD R6, R11, R110.reuse, RZ ;  /* 0x0000006e0b067224 */ /* 0x081fe400078e02ff */
[----:B------:R-:W-:-:S04]  /*2190*/  IMAD.WIDE.U32 R108, R101, R110, R8 ;  /* 0x0000006e656c7225 */ /* 0x000fc800078e0008 */
[----:B------:R-:W-:Y:S02]  /*21a0*/  IMAD R107, R101, R111, R6 ;  /* 0x0000006f656b7224 */ /* 0x000fe400078e0206 */
[-C--:B-1----:R-:W-:Y:S02]  /*21b0*/  IMAD R5, R105, R112.reuse, RZ ;  /* 0x0000007069057224 */ /* 0x082fe400078e02ff */
[----:B------:R-:W-:Y:S02]  /*21c0*/  IMAD.IADD R13, R109, 0x1, R107 ;  /* 0x000000016d0d7824 */ /* 0x000fe400078e026b */
[----:B------:R-:W-:Y:S02]  /*21d0*/  IMAD.MOV.U32 R12, RZ, RZ, R108 ;  /* 0x000000ffff0c7224 */ /* 0x000fe400078e006c */
[C---:B------:R-:W-:Y:S02]  /*21e0*/  IMAD R111, R104.reuse, R113, R5 ;  /* 0x00000071686f7224 */ /* 0x040fe400078e0205 */
[----:B------:R-:W-:-:S04]  /*21f0*/  IMAD.WIDE.U32 R6, R104, R112, R12 ;  /* 0x0000007068067225 */ /* 0x000fc800078e000c */
[----:B------:R-:W-:Y:S01]  /*2200*/  IMAD.IADD R5, R7, 0x1, R111 ;  /* 0x0000000107057824 */ /* 0x000fe200078e026f */
[----:B--2---:R-:W-:-:S04]  /*2210*/  LEA R14, P0, R6, R114, 0x1 ;  /* 0x00000072060e7211 */ /* 0x004fc800078008ff */
[----:B------:R-:W-:-:S05]  /*2220*/  LEA.HI.X R15, R6, R115, R5, 0x1, P0 ;  /* 0x00000073060f7211 */ /* 0x000fca00000f0c05 */
[----:B------:R0:W2:Y:S01]  /*2230*/  @P1 LDG.E.LTC128B.U16 R5, desc[UR38][R14.64] ;  /* 0x000000260e051981 */ /* 0x0000a2000c1e1520 */
[----:B------:R-:W-:Y:S01]  /*2240*/  LEA R10, P0, R106, UR4, 0x1 ;  /* 0x000000046a0a7c11 */ /* 0x000fe2000f8008ff */
[----:B------:R-:W-:Y:S01]  /*2250*/  IMAD.WIDE.U32 R6, R104, R112, R8 ;  /* 0x0000007068067225 */ /* 0x000fe200078e0008 */
[----:B------:R-:W-:Y:S03]  /*2260*/  BSSY B1, `(.L_x_34) ;  /* 0x0000012000017945 */ /* 0x000fe60003800000 */
[----:B------:R-:W-:Y:S02]  /*2270*/  IMAD.IADD R7, R111, 0x1, R7 ;  /* 0x000000016f077824 */ /* 0x000fe400078e0207 */
[----:B------:R-:W-:Y:S01]  /*2280*/  IMAD.WIDE.U32 R20, R101, R110, R6 ;  /* 0x0000006e65147225 */ /* 0x000fe200078e0006 */
[----:B0-----:R-:W-:-:S03]  /*2290*/  SHF.L.U64.HI R15, R112, 0x3, R113 ;  /* 0x00000003700f7819 */ /* 0x001fc60000010271 */
[----:B------:R-:W-:Y:S01]  /*22a0*/  IMAD.IADD R7, R107, 0x1, R21 ;  /* 0x000000016b077824 */ /* 0x000fe200078e0215 */
[----:B------:R-:W-:Y:S01]  /*22b0*/  LEA R6, P4, R20, R114, 0x1 ;  /* 0x0000007214067211 */ /* 0x000fe200078808ff */
[----:B------:R-:W-:-:S03]  /*22c0*/  IMAD.SHL.U32 R14, R112, 0x8, RZ ;  /* 0x00000008700e7824 */ /* 0x000fc600078e00ff */
[----:B------:R-:W-:Y:S01]  /*22d0*/  LEA.HI.X R7, R20, R115, R7, 0x1, P4 ;  /* 0x0000007314077211 */ /* 0x000fe200020f0c07 */
[----:B--2---:R-:W-:-:S05]  /*22e0*/  HADD2.F32 R11, -RZ, R5.H0_H0 ;  /* 0x20000005ff0b7230 */ /* 0x004fca0000004100 */
[----:B------:R-:W-:-:S04]  /*22f0*/  FMUL R11, R11, R90 ;  /* 0x0000005a0b0b7220 */ /* 0x000fc80000400000 */
[----:B------:R-:W-:Y:S01]  /*2300*/  FFMA R24, R24, R23, R11 ;  /* 0x0000001718187223 */ /* 0x000fe2000000000b */
[----:B------:R-:W-:Y:S02]  /*2310*/  LEA.HI.X R11, R106, UR5, R103, 0x1, P0 ;  /* 0x000000056a0b7c11 */ /* 0x000fe400080f0c67 */
[----:B------:R-:W-:Y:S02]  /*2320*/  ISETP.GT.AND P0, PT, R4, 0x1, PT ;  /* 0x000000010400780c */ /* 0x000fe40003f04270 */
[----:B------:R-:W-:Y:S02]  /*2330*/  F2FP.F16.F32.PACK_AB R24, RZ, R24 ;  /* 0x00000018ff18723e */ /* 0x000fe400000000ff */
[----:B------:R-:W-:-:S03]  /*2340*/  ISETP.GT.AND P3, PT, R3, RZ, P0 ;  /* 0x000000ff0300720c */ /* 0x000fc60000764270 */
[----:B------:R0:W-:Y:S10]  /*2350*/  @P1 STG.E.U16 desc[UR38][R10.64], R24 ;  /* 0x000000180a001986 */ /* 0x0001f4000c101526 */
[----:B------:R-:W-:Y:S05]  /*2360*/  @!P3 BRA `(.L_x_35) ;  /* 0x000000000004b947 */ /* 0x000fea0003800000 */
[----:B------:R1:W5:Y:S02]  /*2370*/  LDG.E.LTC128B.U16 R5, desc[UR38][R6.64+0x2] ;  /* 0x0000022606057981 */ /* 0x000364000c1e1520 */
.L_x_35:
[----:B------:R-:W-:Y:S05]  /*2380*/  BSYNC B1 ;  /* 0x0000000000017941 */ /* 0x000fea0003800000 */
.L_x_34:
[----:B-----5:R-:W-:Y:S01]  /*2390*/  HADD2.F32 R103, -RZ, R5.H0_H0 ;  /* 0x20000005ff677230 */ /* 0x020fe20000004100 */
[----:B------:R-:W-:Y:S01]  /*23a0*/  ISETP.GT.AND P2, PT, R3, 0x8, P2 ;  /* 0x000000080300780c */ /* 0x000fe20001744270 */
[----:B------:R-:W-:Y:S01]  /*23b0*/  IMAD.WIDE.U32 R20, R104, R112, R14 ;  /* 0x0000007068147225 */ /* 0x000fe200078e000e */
[----:B0-----:R-:W-:-:S03]  /*23c0*/  PRMT R24, R5, 0x7610, R24 ;  /* 0x0000761005187816 */ /* 0x001fc60000000018 */
[----:B------:R-:W-:Y:S01]  /*23d0*/  FMUL R12, R103, R90 ;  /* 0x0000005a670c7220 */ /* 0x000fe20000400000 */
[----:B------:R-:W-:Y:S01]  /*23e0*/  IMAD.IADD R111, R111, 0x1, R21 ;  /* 0x000000016f6f7824 */ /* 0x000fe200078e0215 */
[----:B------:R-:W-:Y:S02]  /*23f0*/  IADD3 R108, P1, R108, R20, RZ ;  /* 0x000000146c6c7210 */ /* 0x000fe40007f3e0ff */
[----:B------:R-:W-:-:S03]  /*2400*/  FFMA R12, R25, R23, R12 ;  /* 0x00000017190c7223 */ /* 0x000fc6000000000c */
[----:B------:R-:W-:Y:S01]  /*2410*/  IMAD.X R13, R111, 0x1, R13, P1 ;  /* 0x000000016f0d7824 */ /* 0x000fe200008e060d */
[C---:B------:R-:W-:Y:S02]  /*2420*/  LEA R14, P1, R108.reuse, R114, 0x1 ;  /* 0x000000726c0e7211 */ /* 0x040fe400078208ff */
[----:B------:R-:W-:Y:S02]  /*2430*/  F2FP.F16.F32.PACK_AB R12, RZ, R12 ;  /* 0x0000000cff0c723e */ /* 0x000fe400000000ff */
[----:B------:R-:W-:Y:S02]  /*2440*/  LEA.HI.X R15, R108, R115, R13, 0x1, P1 ;  /* 0x000000736c0f7211 */ /* 0x000fe400008f0c0d */
[----:B------:R-:W-:-:S05]  /*2450*/  PRMT R21, R12, 0x7610, R21 ;  /* 0x000076100c157816 */ /* 0x000fca0000000015 */
[----:B------:R0:W-:Y:S04]  /*2460*/  @P3 STG.E.U16 desc[UR38][R10.64+0x2], R21 ;  /* 0x000002150a003986 */ /* 0x0001e8000c101526 */
[----:B------:R-:W2:Y:S01]  /*2470*/  @P2 LDG.E.LTC128B.U16 R24, desc[UR38][R14.64] ;  /* 0x000000260e182981 */ /* 0x000ea2000c1e1520 */
[----:B------:R-:W-:Y:S01]  /*2480*/  IADD3 R20, P1, R8, R20, RZ ;  /* 0x0000001408147210 */ /* 0x000fe20007f3e0ff */
[----:B------:R-:W-:Y:S01]  /*2490*/  BSSY B1, `(.L_x_36) ;  /* 0x0000011000017945 */ /* 0x000fe20003800000 */
[----:B------:R-:W-:Y:S02]  /*24a0*/  SHF.L.U64.HI R13, R91, 0x1, R92 ;  /* 0x000000015b0d7819 */ /* 0x000fe4000001025c */
[----:B------:R-:W-:Y:S01]  /*24b0*/  ISETP.GT.AND P0, PT, R3, 0x8, P0 ;  /* 0x000000080300780c */ /* 0x000fe20000704270 */
[----:B0-----:R-:W-:Y:S01]  /*24c0*/  IMAD.X R21, R9, 0x1, R111, P1 ;  /* 0x0000000109157824 */ /* 0x001fe200008e066f */
[----:B------:R-:W-:Y:S01]  /*24d0*/  LEA R12, P1, R91, R10, 0x1 ;  /* 0x0000000a5b0c7211 */ /* 0x000fe200078208ff */
[----:B------:R-:W-:-:S04]  /*24e0*/  IMAD.WIDE.U32 R20, R101, R110, R20 ;  /* 0x0000006e65147225 */ /* 0x000fc800078e0014 */
[----:B------:R-:W-:Y:S01]  /*24f0*/  IMAD.X R13, R13, 0x1, R11, P1 ;  /* 0x000000010d0d7824 */ /* 0x000fe200008e060b */
[----:B------:R-:W-:Y:S01]  /*2500*/  LEA R8, P3, R20, R114, 0x1 ;  /* 0x0000007214087211 */ /* 0x000fe200078608ff */
[----:B------:R-:W-:-:S05]  /*2510*/  IMAD.IADD R9, R107, 0x1, R21 ;  /* 0x000000016b097824 */ /* 0x000fca00078e0215 */
[----:B------:R-:W-:Y:S01]  /*2520*/  LEA.HI.X R9, R20, R115, R9, 0x1, P3 ;  /* 0x0000007314097211 */ /* 0x000fe200018f0c09 */
[----:B--2---:R-:W-:-:S05]  /*2530*/  HADD2.F32 R5, -RZ, R24.H0_H0 ;  /* 0x20000018ff057230 */ /* 0x004fca0000004100 */
[----:B------:R-:W-:-:S04]  /*2540*/  FMUL R5, R5, R90 ;  /* 0x0000005a05057220 */ /* 0x000fc80000400000 */
[----:B------:R-:W-:-:S05]  /*2550*/  FFMA R5, R26, R23, R5 ;  /* 0x000000171a057223 */ /* 0x000fca0000000005 */
[----:B------:R-:W-:-:S05]  /*2560*/  F2FP.F16.F32.PACK_AB R5, RZ, R5 ;  /* 0x00000005ff05723e */ /* 0x000fca00000000ff */
[----:B------:R0:W-:Y:S01]  /*2570*/  @P2 STG.E.U16 desc[UR38][R12.64], R5 ;  /* 0x000000050c002986 */ /* 0x0001e2000c101526 */
[----:B------:R-:W-:Y:S05]  /*2580*/  @!P0 BRA `(.L_x_37) ;  /* 0x0000000000048947 */ /* 0x000fea0003800000 */
[----:B------:R2:W5:Y:S02]  /*2590*/  LDG.E.LTC128B.U16 R24, desc[UR38][R8.64+0x2] ;  /* 0x0000022608187981 */ /* 0x000564000c1e1520 */
.L_x_37:
[----:B------:R-:W-:Y:S05]  /*25a0*/  BSYNC B1 ;  /* 0x0000000000017941 */ /* 0x000fea0003800000 */
.L_x_36:
[----:B0----5:R-:W-:Y:S01]  /*25b0*/  HADD2.F32 R5, -RZ, R24.H0_H0 ;  /* 0x20000018ff057230 */ /* 0x021fe20000004100 */
[----:B------:R-:W-:Y:S01]  /*25c0*/  ISETP.GT.AND P1, PT, R4, 0x8, PT ;  /* 0x000000080400780c */ /* 0x000fe20003f24270 */
[----:B------:R-:W-:Y:S03]  /*25d0*/  BSSY B1, `(.L_x_38) ;  /* 0x0000008000017945 */ /* 0x000fe60003800000 */
[----:B------:R-:W-:Y:S01]  /*25e0*/  FMUL R14, R5, R90 ;  /* 0x0000005a050e7220 */ /* 0x000fe20000400000 */
[----:B------:R-:W-:-:S03]  /*25f0*/  ISETP.GT.AND P2, PT, R3, RZ, P1 ;  /* 0x000000ff0300720c */ /* 0x000fc60000f44270 */
[----:B------:R-:W-:-:S05]  /*2600*/  FFMA R14, R27, R23, R14 ;  /* 0x000000171b0e7223 */ /* 0x000fca000000000e */
[----:B------:R-:W-:-:S05]  /*2610*/  F2FP.F16.F32.PACK_AB R14, RZ, R14 ;  /* 0x0000000eff0e723e */ /* 0x000fca00000000ff */
[----:B------:R0:W-:Y:S01]  /*2620*/  @P0 STG.E.U16 desc[UR38][R12.64+0x2], R14 ;  /* 0x0000020e0c000986 */ /* 0x0001e2000c101526 */
[----:B------:R-:W-:Y:S05]  /*2630*/  @!P2 BRA `(.L_x_39) ;  /* 0x000000000004a947 */ /* 0x000fea0003800000 */
[----:B------:R3:W5:Y:S02]  /*2640*/  LDG.E.LTC128B.U16 R24, desc[UR38][R6.64+0x10] ;  /* 0x0000102606187981 */ /* 0x000764000c1e1520 */
.L_x_39:
[----:B------:R-:W-:Y:S05]  /*2650*/  BSYNC B1 ;  /* 0x0000000000017941 */ /* 0x000fea0003800000 */
.L_x_38:
[----:B-----5:R-:W-:Y:S01]  /*2660*/  HADD2.F32 R5, -RZ, R24.H0_H0 ;  /* 0x20000018ff057230 */ /* 0x020fe20000004100 */
        /* <DEDUP_REMOVED lines=9> */
.L_x_41:
[----:B------:R-:W-:Y:S05]  /*2700*/  BSYNC B1 ;  /* 0x0000000000017941 */ /* 0x000fea0003800000 */
.L_x_40:
[----:B----45:R-:W-:Y:S01]  /*2710*/  HADD2.F32 R5, -RZ, R24.H0_H0 ;  /* 0x20000018ff057230 */ /* 0x030fe20000004100 */
[----:B------:R-:W-:Y:S01]  /*2720*/  ISETP.GT.AND P1, PT, R3, 0x8, P1 ;  /* 0x000000080300780c */ /* 0x000fe20000f24270 */
[----:B------:R-:W-:Y:S03]  /*2730*/  BSSY B1, `(.L_x_42) ;  /* 0x0000007000017945 */ /* 0x000fe60003800000 */
[----:B0-----:R-:W-:-:S04]  /*2740*/  FMUL R14, R5, R90 ;  /* 0x0000005a050e7220 */ /* 0x001fc80000400000 */
[----:B------:R-:W-:-:S05]  /*2750*/  FFMA R14, R29, R23, R14 ;  /* 0x000000171d0e7223 */ /* 0x000fca000000000e */
[----:B------:R-:W-:-:S05]  /*2760*/  F2FP.F16.F32.PACK_AB R14, RZ, R14 ;  /* 0x0000000eff0e723e */ /* 0x000fca00000000ff */
[----:B------:R0:W-:Y:S01]  /*2770*/  @P3 STG.E.U16 desc[UR38][R10.64+0x12], R14 ;  /* 0x0000120e0a003986 */ /* 0x0001e2000c101526 */
[----:B------:R-:W-:Y:S05]  /*2780*/  @!P1 BRA `(.L_x_43) ;  /* 0x0000000000049947 */ /* 0x000fea0003800000 */
[----:B------:R4:W5:Y:S02]  /*2790*/  LDG.E.LTC128B.U16 R24, desc[UR38][R8.64+0x10] ;  /* 0x0000102608187981 */ /* 0x000964000c1e1520 */
.L_x_43:
[----:B------:R-:W-:Y:S05]  /*27a0*/  BSYNC B1 ;  /* 0x0000000000017941 */ /* 0x000fea0003800000 */
.L_x_42:
[----:B-----5:R-:W-:Y:S01]  /*27b0*/  HADD2.F32 R5, -RZ, R24.H0_H0 ;  /* 0x20000018ff057230 */ /* 0x020fe20000004100 */
[----:B------:R-:W-:Y:S01]  /*27c0*/  ISETP.GT.AND P0, PT, R3, 0x8, P0 ;  /* 0x000000080300780c */ /* 0x000fe20000704270 */
[----:B------:R-:W-:Y:S03]  /*27d0*/  BSSY B1, `(.L_x_44) ;  /* 0x0000007000017945 */ /* 0x000fe60003800000 */
[----:B------:R-:W-:-:S04]  /*27e0*/  FMUL R5, R5, R90 ;  /* 0x0000005a05057220 */ /* 0x000fc80000400000 */
[----:B------:R-:W-:-:S05]  /*27f0*/  FFMA R5, R30, R23, R5 ;  /* 0x000000171e057223 */ /* 0x000fca0000000005 */
[----:B------:R-:W-:-:S05]  /*2800*/  F2FP.F16.F32.PACK_AB R5, RZ, R5 ;  /* 0x00000005ff05723e */ /* 0x000fca00000000ff */
[----:B------:R0:W-:Y:S01]  /*2810*/  @P1 STG.E.U16 desc[UR38][R12.64+0x10], R5 ;  /* 0x000010050c001986 */ /* 0x0001e2000c101526 */
[----:B------:R-:W-:Y:S05]  /*2820*/  @!P0 BRA `(.L_x_45) ;  /* 0x0000000000048947 */ /* 0x000fea0003800000 */
[----:B------:R0:W5:Y:S02]  /*2830*/  LDG.E.LTC128B.U16 R24, desc[UR38][R8.64+0x12] ;  /* 0x0000122608187981 */ /* 0x000164000c1e1520 */
.L_x_45:
[----:B------:R-:W-:Y:S05]  /*2840*/  BSYNC B1 ;  /* 0x0000000000017941 */ /* 0x000fea0003800000 */
.L_x_44:
        /* <DEDUP_REMOVED lines=10> */
.L_x_47:
[----:B------:R-:W-:Y:S05]  /*28f0*/  BSYNC B1 ;  /* 0x0000000000017941 */ /* 0x000fea0003800000 */
.L_x_46:
        /* <DEDUP_REMOVED lines=10> */
.L_x_49:
[----:B------:R-:W-:Y:S05]  /*29a0*/  BSYNC B1 ;  /* 0x0000000000017941 */ /* 0x000fea0003800000 */
.L_x_48:
[----:B0----5:R-:W-:Y:S01]  /*29b0*/  HADD2.F32 R5, -RZ, R24.H0_H0 ;  /* 0x20000018ff057230 */ /* 0x021fe20000004100 */
        /* <DEDUP_REMOVED lines=8> */
.L_x_51:
[----:B------:R-:W-:Y:S05]  /*2a40*/  BSYNC B1 ;  /* 0x0000000000017941 */ /* 0x000fea0003800000 */
.L_x_50:
        /* <DEDUP_REMOVED lines=9> */
.L_x_53:
[----:B------:R-:W-:Y:S05]  /*2ae0*/  BSYNC B1 ;  /* 0x0000000000017941 */ /* 0x000fea0003800000 */
.L_x_52:
        /* <DEDUP_REMOVED lines=10> */
.L_x_55:
[----:B------:R-:W-:Y:S05]  /*2b90*/  BSYNC B1 ;  /* 0x0000000000017941 */ /* 0x000fea0003800000 */
.L_x_54:
        /* <DEDUP_REMOVED lines=10> */
.L_x_57:
[----:B------:R-:W-:Y:S05]  /*2c40*/  BSYNC B1 ;  /* 0x0000000000017941 */ /* 0x000fea0003800000 */
.L_x_56:
        /* <DEDUP_REMOVED lines=9> */
.L_x_59:
[----:B------:R-:W-:Y:S05]  /*2ce0*/  BSYNC B1 ;  /* 0x0000000000017941 */ /* 0x000fea0003800000 */
.L_x_58:
        /* <DEDUP_REMOVED lines=9> */
.L_x_61:
[----:B------:R-:W-:Y:S05]  /*2d80*/  BSYNC B1 ;  /* 0x0000000000017941 */ /* 0x000fea0003800000 */
.L_x_60:
        /* <DEDUP_REMOVED lines=10> */
.L_x_63:
[----:B------:R-:W-:Y:S05]  /*2e30*/  BSYNC B1 ;  /* 0x0000000000017941 */ /* 0x000fea0003800000 */
.L_x_62:
        /* <DEDUP_REMOVED lines=10> */
.L_x_65:
[----:B------:R-:W-:Y:S05]  /*2ee0*/  BSYNC B1 ;  /* 0x0000000000017941 */ /* 0x000fea0003800000 */
.L_x_64:
        /* <DEDUP_REMOVED lines=9> */
.L_x_67:
[----:B------:R-:W-:Y:S05]  /*2f80*/  BSYNC B1 ;  /* 0x0000000000017941 */ /* 0x000fea0003800000 */
.L_x_66:
        /* <DEDUP_REMOVED lines=9> */
.L_x_69:
[----:B------:R-:W-:Y:S05]  /*3020*/  BSYNC B1 ;  /* 0x0000000000017941 */ /* 0x000fea0003800000 */
.L_x_68:
        /* <DEDUP_REMOVED lines=10> */
.L_x_71:
[----:B------:R-:W-:Y:S05]  /*30d0*/  BSYNC B1 ;  /* 0x0000000000017941 */ /* 0x000fea0003800000 */
.L_x_70:
        /* <DEDUP_REMOVED lines=10> */
.L_x_73:
[----:B------:R-:W-:Y:S05]  /*3180*/  BSYNC B1 ;  /* 0x0000000000017941 */ /* 0x000fea0003800000 */
.L_x_72:
        /* <DEDUP_REMOVED lines=9> */
.L_x_75:
[----:B------:R-:W-:Y:S05]  /*3220*/  BSYNC B1 ;  /* 0x0000000000017941 */ /* 0x000fea0003800000 */
.L_x_74:
        /* <DEDUP_REMOVED lines=9> */
.L_x_77:
[----:B------:R-:W-:Y:S05]  /*32c0*/  BSYNC B1 ;  /* 0x0000000000017941 */ /* 0x000fea0003800000 */
.L_x_76:
        /* <DEDUP_REMOVED lines=10> */
.L_x_79:
[----:B------:R-:W-:Y:S05]  /*3370*/  BSYNC B1 ;  /* 0x0000000000017941 */ /* 0x000fea0003800000 */
.L_x_78:
        /* <DEDUP_REMOVED lines=10> */
.L_x_81:
[----:B------:R-:W-:Y:S05]  /*3420*/  BSYNC B1 ;  /* 0x0000000000017941 */ /* 0x000fea0003800000 */
.L_x_80:
        /* <DEDUP_REMOVED lines=9> */
.L_x_83:
[----:B------:R-:W-:Y:S05]  /*34c0*/  BSYNC B1 ;  /* 0x0000000000017941 */ /* 0x000fea0003800000 */
.L_x_82:
        /* <DEDUP_REMOVED lines=9> */
.L_x_85:
[----:B------:R-:W-:Y:S05]  /*3560*/  BSYNC B1 ;  /* 0x0000000000017941 */ /* 0x000fea0003800000 */
.L_x_84:
        /* <DEDUP_REMOVED lines=10> */
.L_x_87:
[----:B------:R-:W-:Y:S05]  /*3610*/  BSYNC B1 ;  /* 0x0000000000017941 */ /* 0x000fea0003800000 */
.L_x_86:
        /* <DEDUP_REMOVED lines=10> */
.L_x_89:
[----:B------:R-:W-:Y:S05]  /*36c0*/  BSYNC B1 ;  /* 0x0000000000017941 */ /* 0x000fea0003800000 */
.L_x_88:
        /* <DEDUP_REMOVED lines=9> */
.L_x_91:
[----:B------:R-:W-:Y:S05]  /*3760*/  BSYNC B1 ;  /* 0x0000000000017941 */ /* 0x000fea0003800000 */
.L_x_90:
        /* <DEDUP_REMOVED lines=9> */
.L_x_93:
[----:B------:R-:W-:Y:S05]  /*3800*/  BSYNC B1 ;  /* 0x0000000000017941 */ /* 0x000fea0003800000 */
.L_x_92:
        /* <DEDUP_REMOVED lines=10> */
.L_x_95:
[----:B------:R-:W-:Y:S05]  /*38b0*/  BSYNC B1 ;  /* 0x0000000000017941 */ /* 0x000fea0003800000 */
.L_x_94:
        /* <DEDUP_REMOVED lines=10> */
.L_x_97:
[----:B------:R-:W-:Y:S05]  /*3960*/  BSYNC B1 ;  /* 0x0000000000017941 */ /* 0x000fea0003800000 */
.L_x_96:
        /* <DEDUP_REMOVED lines=9> */
.L_x_99:
[----:B------:R-:W-:Y:S05]  /*3a00*/  BSYNC B1 ;  /* 0x0000000000017941 */ /* 0x000fea0003800000 */
.L_x_98:
        /* <DEDUP_REMOVED lines=9> */
.L_x_101:
[----:B------:R-:W-:Y:S05]  /*3aa0*/  BSYNC B1 ;  /* 0x0000000000017941 */ /* 0x000fea0003800000 */
.L_x_100:
        /* <DEDUP_REMOVED lines=10> */
.L_x_103:
[----:B------:R-:W-:Y:S05]  /*3b50*/  BSYNC B1 ;  /* 0x0000000000017941 */ /* 0x000fea0003800000 */
.L_x_102:
        /* <DEDUP_REMOVED lines=10> */
.L_x_105:
[----:B------:R-:W-:Y:S05]  /*3c00*/  BSYNC B1 ;  /* 0x0000000000017941 */ /* 0x000fea0003800000 */
.L_x_104:
        /* <DEDUP_REMOVED lines=9> */
.L_x_107:
[----:B------:R-:W-:Y:S05]  /*3ca0*/  BSYNC B1 ;  /* 0x0000000000017941 */ /* 0x000fea0003800000 */
.L_x_106:
        /* <DEDUP_REMOVED lines=9> */
.L_x_109:
[----:B------:R-:W-:Y:S05]  /*3d40*/  BSYNC B1 ;  /* 0x0000000000017941 */ /* 0x000fea0003800000 */
.L_x_108:
        /* <DEDUP_REMOVED lines=10> */
.L_x_111:
[----:B------:R-:W-:Y:S05]  /*3df0*/  BSYNC B1 ;  /* 0x0000000000017941 */ /* 0x000fea0003800000 */
.L_x_110:
        /* <DEDUP_REMOVED lines=10> */
.L_x_113:
[----:B------:R-:W-:Y:S05]  /*3ea0*/  BSYNC B1 ;  /* 0x0000000000017941 */ /* 0x000fea0003800000 */
.L_x_112:
        /* <DEDUP_REMOVED lines=9> */
.L_x_115:
[----:B------:R-:W-:Y:S05]  /*3f40*/  BSYNC B1 ;  /* 0x0000000000017941 */ /* 0x000fea0003800000 */
.L_x_114:
        /* <DEDUP_REMOVED lines=9> */
.L_x_117:
[----:B------:R-:W-:Y:S05]  /*3fe0*/  BSYNC B1 ;  /* 0x0000000000017941 */ /* 0x000fea0003800000 */
.L_x_116:
        /* <DEDUP_REMOVED lines=10> */
.L_x_119:
[----:B------:R-:W-:Y:S05]  /*4090*/  BSYNC B1 ;  /* 0x0000000000017941 */ /* 0x000fea0003800000 */
.L_x_118:
        /* <DEDUP_REMOVED lines=10> */
.L_x_121:
[----:B------:R-:W-:Y:S05]  /*4140*/  BSYNC B1 ;  /* 0x0000000000017941 */ /* 0x000fea0003800000 */
.L_x_120:
        /* <DEDUP_REMOVED lines=9> */
.L_x_123:
[----:B------:R-:W-:Y:S05]  /*41e0*/  BSYNC B1 ;  /* 0x0000000000017941 */ /* 0x000fea0003800000 */
.L_x_122:
        /* <DEDUP_REMOVED lines=9> */
.L_x_125:
[----:B------:R-:W-:Y:S05]  /*4280*/  BSYNC B1 ;  /* 0x0000000000017941 */ /* 0x000fea0003800000 */
.L_x_124:
        /* <DEDUP_REMOVED lines=10> */
.L_x_127:
[----:B------:R-:W-:Y:S05]  /*4330*/  BSYNC B1 ;  /* 0x0000000000017941 */ /* 0x000fea0003800000 */
.L_x_126:
        /* <DEDUP_REMOVED lines=10> */
.L_x_129:
[----:B------:R-:W-:Y:S05]  /*43e0*/  BSYNC B1 ;  /* 0x0000000000017941 */ /* 0x000fea0003800000 */
.L_x_128:
        /* <DEDUP_REMOVED lines=9> */
.L_x_131:
[----:B------:R-:W-:Y:S05]  /*4480*/  BSYNC B1 ;  /* 0x0000000000017941 */ /* 0x000fea0003800000 */
.L_x_130:
        /* <DEDUP_REMOVED lines=9> */
.L_x_133:
[----:B------:R-:W-:Y:S05]  /*4520*/  BSYNC B1 ;  /* 0x0000000000017941 */ /* 0x000fea0003800000 */
.L_x_132:
        /* <DEDUP_REMOVED lines=10> */
.L_x_135:
[----:B------:R-:W-:Y:S05]  /*45d0*/  BSYNC B1 ;  /* 0x0000000000017941 */ /* 0x000fea0003800000 */
.L_x_134:
        /* <DEDUP_REMOVED lines=10> */
.L_x_137:
[----:B------:R-:W-:Y:S05]  /*4680*/  BSYNC B1 ;  /* 0x0000000000017941 */ /* 0x000fea0003800000 */
.L_x_136:
        /* <DEDUP_REMOVED lines=9> */
.L_x_139:
[----:B------:R-:W-:Y:S05]  /*4720*/  BSYNC B1 ;  /* 0x0000000000017941 */ /* 0x000fea0003800000 */
.L_x_138:
        /* <DEDUP_REMOVED lines=9> */
.L_x_141:
[----:B------:R-:W-:Y:S05]  /*47c0*/  BSYNC B1 ;  /* 0x0000000000017941 */ /* 0x000fea0003800000 */
.L_x_140:
        /* <DEDUP_REMOVED lines=10> */
.L_x_143:
[----:B------:R-:W-:Y:S05]  /*4870*/  BSYNC B1 ;  /* 0x0000000000017941 */ /* 0x000fea0003800000 */
.L_x_142:
        /* <DEDUP_REMOVED lines=10> */
.L_x_145:
[----:B------:R-:W-:Y:S05]  /*4920*/  BSYNC B1 ;  /* 0x0000000000017941 */ /* 0x000fea0003800000 */
.L_x_144:
        /* <DEDUP_REMOVED lines=9> */
.L_x_147:
[----:B------:R-:W-:Y:S05]  /*49c0*/  BSYNC B1 ;  /* 0x0000000000017941 */ /* 0x000fea0003800000 */
.L_x_146:
        /* <DEDUP_REMOVED lines=9> */
.L_x_149:
[----:B------:R-:W-:Y:S05]  /*4a60*/  BSYNC B1 ;  /* 0x0000000000017941 */ /* 0x000fea0003800000 */
.L_x_148:
        /* <DEDUP_REMOVED lines=10> */
.L_x_151:
[----:B------:R-:W-:Y:S05]  /*4b10*/  BSYNC B1 ;  /* 0x0000000000017941 */ /* 0x000fea0003800000 */
.L_x_150:
[----:B-----5:R-:W-:Y:S01]  /*4b20*/  HADD2.F32 R5, -RZ, R24.H0_H0 ;  /* 0x20000018ff057230 */ /* 0x020fe20000004100 */
[----:B------:R-:W-:Y:S01]  /*4b30*/  ISETP.GT.AND P0, PT, R4, 0x79, PT ;  /* 0x000000790400780c */ /* 0x000fe20003f04270 */
[----:B------:R-:W-:Y:S01]  /*4b40*/  @P2 IMAD.MOV.U32 R4, RZ, RZ, R10 ;  /* 0x000000ffff042224 */ /* 0x000fe200078e000a */
[----:B------:R-:W-:Y:S02]  /*4b50*/  BSSY B1, `(.L_x_152) ;  /* 0x000000a000017945 */ /* 0x000fe40003800000 */
[----:B------:R-:W-:Y:S01]  /*4b60*/  FMUL R5, R5, R90 ;  /* 0x0000005a05057220 */ /* 0x000fe20000400000 */
[----:B------:R-:W-:-:S03]  /*4b70*/  ISETP.GT.AND P3, PT, R3, RZ, P0 ;  /* 0x000000ff0300720c */ /* 0x000fc60000764270 */
[----:B------:R-:W-:-:S05]  /*4b80*/  FFMA R5, R84, R23, R5 ;  /* 0x0000001754057223 */ /* 0x000fca0000000005 */
[----:B------:R-:W-:-:S04]  /*4b90*/  F2FP.F16.F32.PACK_AB R5, RZ, R5 ;  /* 0x00000005ff05723e */ /* 0x000fc800000000ff */
[----:B0-----:R-:W-:Y:S01]  /*4ba0*/  PRMT R14, R5, 0x7610, R14 ;  /* 0x00007610050e7816 */ /* 0x001fe2000000000e */
[----:B------:R-:W-:-:S05]  /*4bb0*/  @P2 IMAD.MOV.U32 R5, RZ, RZ, R11 ;  /* 0x000000ffff052224 */ /* 0x000fca00078e000b */
[----:B------:R0:W-:Y:S01]  /*4bc0*/  @P2 STG.E.U16 desc[UR38][R4.64+0xf0], R14 ;  /* 0x0000f00e04002986 */ /* 0x0001e2000c101526 */
[----:B------:R-:W-:Y:S05]  /*4bd0*/  @!P3 BRA `(.L_x_153) ;  /* 0x000000000004b947 */ /* 0x000fea0003800000 */
[----:B------:R0:W5:Y:S02]  /*4be0*/  LDG.E.LTC128B.U16 R24, desc[UR38][R6.64+0xf2] ;  /* 0x0000f22606187981 */ /* 0x000164000c1e1520 */
.L_x_153:
[----:B------:R-:W-:Y:S05]  /*4bf0*/  BSYNC B1 ;  /* 0x0000000000017941 */ /* 0x000fea0003800000 */
.L_x_152:
        /* <DEDUP_REMOVED lines=9> */
.L_x_155:
[----:B------:R-:W-:Y:S05]  /*4c90*/  BSYNC B1 ;  /* 0x0000000000017941 */ /* 0x000fea0003800000 */
.L_x_154:
[----:B-----5:R-:W-:Y:S01]  /*4ca0*/  HADD2.F32 R5, -RZ, R24.H0_H0 ;  /* 0x20000018ff057230 */ /* 0x020fe20000004100 */
[----:B------:R-:W-:Y:S01]  /*4cb0*/  ISETP.GT.AND P0, PT, R3, 0x8, P0 ;  /* 0x000000080300780c */ /* 0x000fe20000704270 */
[----:B0-----:R-:W-:Y:S01]  /*4cc0*/  @P1 IMAD.MOV.U32 R4, RZ, RZ, R12 ;  /* 0x000000ffff041224 */ /* 0x001fe200078e000c */
[----:B------:R-:W-:Y:S02]  /*4cd0*/  BSSY B1, `(.L_x_156) ;  /* 0x0000009000017945 */ /* 0x000fe40003800000 */
[----:B------:R-:W-:-:S04]  /*4ce0*/  FMUL R5, R5, R90 ;  /* 0x0000005a05057220 */ /* 0x000fc80000400000 */
[----:B------:R-:W-:-:S05]  /*4cf0*/  FFMA R5, R86, R23, R5 ;  /* 0x0000001756057223 */ /* 0x000fca0000000005 */
[----:B------:R-:W-:-:S04]  /*4d00*/  F2FP.F16.F32.PACK_AB R5, RZ, R5 ;  /* 0x00000005ff05723e */ /* 0x000fc800000000ff */
[----:B-1-3--:R-:W-:Y:S01]  /*4d10*/  PRMT R6, R5, 0x7610, R6 ;  /* 0x0000761005067816 */ /* 0x00afe20000000006 */
[----:B------:R-:W-:-:S05]  /*4d20*/  @P1 IMAD.MOV.U32 R5, RZ, RZ, R13 ;  /* 0x000000ffff051224 */ /* 0x000fca00078e000d */
[----:B------:R0:W-:Y:S01]  /*4d30*/  @P1 STG.E.U16 desc[UR38][R4.64+0xf0], R6 ;  /* 0x0000f00604001986 */ /* 0x0001e2000c101526 */
[----:B------:R-:W-:Y:S05]  /*4d40*/  @!P0 BRA `(.L_x_157) ;  /* 0x0000000000048947 */ /* 0x000fea0003800000 */
[----:B------:R1:W5:Y:S02]  /*4d50*/  LDG.E.LTC128B.U16 R24, desc[UR38][R8.64+0xf2] ;  /* 0x0000f22608187981 */ /* 0x000364000c1e1520 */
.L_x_157:
[----:B------:R-:W-:Y:S05]  /*4d60*/  BSYNC B1 ;  /* 0x0000000000017941 */ /* 0x000fea0003800000 */
.L_x_156:
[----:B------:R-:W-:Y:S05]  /*4d70*/  @!P0 BRA `(.L_x_158) ;  /* 0x0000001000e88947 */ /* 0x000fea0003800000 */
[----:B-----5:R-:W-:-:S05]  /*4d80*/  HADD2.F32 R3, -RZ, R24.H0_H0 ;  /* 0x20000018ff037230 */ /* 0x020fca0000004100 */
[----:B0-----:R-:W-:-:S04]  /*4d90*/  FMUL R4, R3, R90 ;  /* 0x0000005a03047220 */ /* 0x001fc80000400000 */
[----:B------:R-:W-:-:S05]  /*4da0*/  FFMA R4, R87, R23, R4 ;  /* 0x0000001757047223 */ /* 0x000fca0000000004 */
[----:B------:R-:W-:-:S05]  /*4db0*/  F2FP.F16.F32.PACK_AB R4, RZ, R4 ;  /* 0x00000004ff04723e */ /* 0x000fca00000000ff */
[----:B------:R3:W-:Y:S01]  /*4dc0*/  STG.E.U16 desc[UR38][R12.64+0xf2], R4 ;  /* 0x0000f2040c007986 */ /* 0x0007e2000c101526 */
[----:B------:R-:W-:Y:S05]  /*4dd0*/  BRA `(.L_x_158) ;  /* 0x0000001000d07947 */ /* 0x000fea0003800000 */
.L_x_33:
[----:B------:R-:W-:Y:S01]  /*4de0*/  ISETP.GT.AND P3, PT, R4, 0x1, PT ;  /* 0x000000010400780c */ /* 0x000fe20003f64270 */
[----:B------:R-:W-:Y:S01]  /*4df0*/  ULDC.64 UR4, c[0x0][0x5c0] ;  /* 0x0001700000047ab9 */ /* 0x000fe20000000a00 */
[-C--:B------:R-:W-:Y:S01]  /*4e00*/  FMUL R24, R24, R23.reuse ;  /* 0x0000001718187220 */ /* 0x080fe20000400000 */
[----:B------:R-:W-:Y:S01]  /*4e10*/  LEA R6, P4, R106, UR4, 0x1 ;  /* 0x000000046a067c11 */ /* 0x000fe2000f8808ff */
[-C--:B------:R-:W-:Y:S01]  /*4e20*/  FMUL R25, R25, R23.reuse ;  /* 0x0000001719197220 */ /* 0x080fe20000400000 */
[----:B------:R-:W-:Y:S01]  /*4e30*/  ISETP.GT.AND P0, PT, R3, RZ, P3 ;  /* 0x000000ff0300720c */ /* 0x000fe20001f04270 */
[-C--:B------:R-:W-:Y:S01]  /*4e40*/  FMUL R26, R26, R23.reuse ;  /* 0x000000171a1a7220 */ /* 0x080fe20000400000 */
[----:B------:R-:W-:Y:S01]  /*4e50*/  F2FP.F16.F32.PACK_AB R24, RZ, R24 ;  /* 0x00000018ff18723e */ /* 0x000fe200000000ff */
[-C--:B------:R-:W-:Y:S01]  /*4e60*/  FMUL R27, R27, R23.reuse ;  /* 0x000000171b1b7220 */ /* 0x080fe20000400000 */
[----:B------:R-:W-:Y:S01]  /*4e70*/  LEA.HI.X R7, R106, UR5, R103, 0x1, P4 ;  /* 0x000000056a077c11 */ /* 0x000fe2000a0f0c67 */
[----:B------:R-:W-:Y:S01]  /*4e80*/  FMUL R28, R28, R23 ;  /* 0x000000171c1c7220 */ /* 0x000fe20000400000 */
[----:B------:R-:W-:Y:S01]  /*4e90*/  F2FP.F16.F32.PACK_AB R25, RZ, R25 ;  /* 0x00000019ff19723e */ /* 0x000fe200000000ff */
[-C--:B------:R-:W-:Y:S01]  /*4ea0*/  FMUL R29, R29, R23.reuse ;  /* 0x000000171d1d7220 */ /* 0x080fe20000400000 */
[----:B------:R-:W-:Y:S01]  /*4eb0*/  ISETP.GT.AND P2, PT, R3, 0x8, P2 ;  /* 0x000000080300780c */ /* 0x000fe20001744270 */
[----:B------:R-:W-:Y:S01]  /*4ec0*/  @P1 STG.E.U16 desc[UR38][R6.64], R24 ;  /* 0x0000001806001986 */ /* 0x000fe2000c101526 */
[----:B------:R-:W-:Y:S01]  /*4ed0*/  ISETP.GT.AND P1, PT, R4, 0x8, PT ;  /* 0x000000080400780c */ /* 0x000fe20003f24270 */
[-C--:B------:R-:W-:Y:S01]  /*4ee0*/  FMUL R30, R30, R23.reuse ;  /* 0x000000171e1e7220 */ /* 0x080fe20000400000 */
[C---:B------:R-:W-:Y:S01]  /*4ef0*/  SHF.L.U64.HI R5, R91.reuse, 0x1, R92 ;  /* 0x000000015b057819 */ /* 0x040fe2000001025c */
[----:B------:R-:W-:Y:S01]  /*4f00*/  @P0 STG.E.U16 desc[UR38][R6.64+0x2], R25 ;  /* 0x0000021906000986 */ /* 0x000fe2000c101526 */
[----:B------:R-:W-:Y:S01]  /*4f10*/  LEA R8, P5, R91, R6, 0x1 ;  /* 0x000000065b087211 */ /* 0x000fe200078a08ff */
[-C--:B------:R-:W-:Y:S01]  /*4f20*/  FMUL R31, R31, R23.reuse ;  /* 0x000000171f1f7220 */ /* 0x080fe20000400000 */
[----:B------:R-:W-:Y:S01]  /*4f30*/  ISETP.GT.AND P3, PT, R3, 0x8, P3 ;  /* 0x000000080300780c */ /* 0x000fe20001f64270 */
[-C--:B------:R-:W-:Y:S01]  /*4f40*/  FMUL R32, R32, R23.reuse ;  /* 0x0000001720207220 */ /* 0x080fe20000400000 */
[----:B------:R-:W-:Y:S01]  /*4f50*/  ISETP.GT.AND P0, PT, R4, 0x9, PT ;  /* 0x000000090400780c */ /* 0x000fe20003f04270 */
[----:B------:R-:W-:Y:S01]  /*4f60*/  IMAD.X R9, R5, 0x1, R7, P5 ;  /* 0x0000000105097824 */ /* 0x000fe200028e0607 */
[----:B------:R-:W-:Y:S01]  /*4f70*/  ISETP.GT.AND P4, PT, R3, RZ, P1 ;  /* 0x000000ff0300720c */ /* 0x000fe20000f84270 */
[-C--:B------:R-:W-:Y:S01]  /*4f80*/  FMUL R33, R33, R23.reuse ;  /* 0x0000001721217220 */ /* 0x080fe20000400000 */
[----:B------:R-:W-:Y:S01]  /*4f90*/  F2FP.F16.F32.PACK_AB R26, RZ, R26 ;  /* 0x0000001aff1a723e */ /* 0x000fe200000000ff */
[-C--:B------:R-:W-:Y:S01]  /*4fa0*/  FMUL R34, R34, R23.reuse ;  /* 0x0000001722227220 */ /* 0x080fe20000400000 */
[----:B------:R-:W-:Y:S01]  /*4fb0*/  ISETP.GT.AND P5, PT, R3, RZ, P0 ;  /* 0x000000ff0300720c */ /* 0x000fe200007a4270 */
[----:B------:R-:W-:Y:S01]  /*4fc0*/  FMUL R35, R35, R23 ;  /* 0x0000001723237220 */ /* 0x000fe20000400000 */
[----:B------:R-:W-:Y:S01]  /*4fd0*/  F2FP.F16.F32.PACK_AB R27, RZ, R27 ;  /* 0x0000001bff1b723e */ /* 0x000fe200000000ff */
[----:B------:R-:W-:Y:S01]  /*4fe0*/  @P2 STG.E.U16 desc[UR38][R8.64], R26 ;  /* 0x0000001a08002986 */ /* 0x000fe2000c101526 */
[----:B------:R-:W-:Y:S01]  /*4ff0*/  F2FP.F16.F32.PACK_AB R28, RZ, R28 ;  /* 0x0000001cff1c723e */ /* 0x000fe200000000ff */
[-C--:B------:R-:W-:Y:S01]  /*5000*/  FMUL R36, R36, R23.reuse ;  /* 0x0000001724247220 */ /* 0x080fe20000400000 */
[----:B------:R-:W-:Y:S01]  /*5010*/  ISETP.GT.AND P2, PT, R3, 0x8, P1 ;  /* 0x000000080300780c */ /* 0x000fe20000f44270 */
[----:B------:R-:W-:Y:S01]  /*5020*/  @P3 STG.E.U16 desc[UR38][R8.64+0x2], R27 ;  /* 0x0000021b08003986 */ /* 0x000fe2000c101526 */
[----:B------:R-:W-:Y:S01]  /*5030*/  ISETP.GT.AND P1, PT, R4, 0x10, PT ;  /* 0x000000100400780c */ /* 0x000fe20003f24270 */
[----:B------:R-:W-:Y:S01]  /*5040*/  FMUL R37, R37, R23 ;  /* 0x0000001725257220 */ /* 0x000fe20000400000 */
[----:B------:R-:W-:Y:S01]  /*5050*/  F2FP.F16.F32.PACK_AB R29, RZ, R29 ;  /* 0x0000001dff1d723e */ /* 0x000fe200000000ff */
[----:B------:R-:W-:Y:S01]  /*5060*/  @P4 STG.E.U16 desc[UR38][R6.64+0x10], R28 ;  /* 0x0000101c06004986 */ /* 0x000fe2000c101526 */
[C---:B------:R-:W-:Y:S01]  /*5070*/  ISETP.GT.AND P3, PT, R3.reuse, 0x8, P0 ;  /* 0x000000080300780c */ /* 0x040fe20000764270 */
[-C--:B------:R-:W-:Y:S01]  /*5080*/  FMUL R38, R38, R23.reuse ;  /* 0x0000001726267220 */ /* 0x080fe20000400000 */
[----:B------:R-:W-:Y:S01]  /*5090*/  ISETP.GT.AND P0, PT, R4, 0x11, PT ;  /* 0x000000110400780c */ /* 0x000fe20003f04270 */
[----:B------:R-:W-:Y:S01]  /*50a0*/  @P5 STG.E.U16 desc[UR38][R6.64+0x12], R29 ;  /* 0x0000121d06005986 */ /* 0x000fe2000c101526 */
        /* <DEDUP_REMOVED lines=161> */
[----:B------:R-:W-:Y:S01]  /*5ac0*/  FMUL R87, R87, R23 ;  /* 0x0000001757577220 */ /* 0x000fe20000400000 */
[----:B------:R-:W-:-:S02]  /*5ad0*/  F2FP.F16.F32.PACK_AB R62, RZ, R62 ;  /* 0x0000003eff3e723e */ /* 0x000fc400000000ff */
[C---:B------:R-:W-:Y:S02]  /*5ae0*/  ISETP.GT.AND P5, PT, R3.reuse, RZ, P0 ;  /* 0x000000ff0300720c */ /* 0x040fe400007a4270 */
[----:B------:R-:W-:Y:S01]  /*5af0*/  F2FP.F16.F32.PACK_AB R63, RZ, R63 ;  /* 0x0000003fff3f723e */ /* 0x000fe200000000ff */
[----:B------:R-:W-:Y:S01]  /*5b00*/  @P2 STG.E.U16 desc[UR38][R8.64+0x90], R62 ;  /* 0x0000903e08002986 */ /* 0x000fe2000c101526 */
[----:B------:R-:W-:Y:S02]  /*5b10*/  F2FP.F16.F32.PACK_AB R64, RZ, R64 ;  /* 0x00000040ff40723e */ /* 0x000fe400000000ff */
[C---:B------:R-:W-:Y:S01]  /*5b20*/  ISETP.GT.AND P2, PT, R3.reuse, 0x8, P1 ;  /* 0x000000080300780c */ /* 0x040fe20000f44270 */
[----:B------:R-:W-:Y:S01]  /*5b30*/  @P3 STG.E.U16 desc[UR38][R8.64+0x92], R63 ;  /* 0x0000923f08003986 */ /* 0x000fe2000c101526 */
[----:B------:R-:W-:Y:S02]  /*5b40*/  ISETP.GT.AND P1, PT, R4, 0x58, PT ;  /* 0x000000580400780c */ /* 0x000fe40003f24270 */
[----:B------:R-:W-:Y:S01]  /*5b50*/  F2FP.F16.F32.PACK_AB R65, RZ, R65 ;  /* 0x00000041ff41723e */ /* 0x000fe200000000ff */
[----:B------:R-:W-:Y:S01]  /*5b60*/  @P4 STG.E.U16 desc[UR38][R6.64+0xa0], R64 ;  /* 0x0000a04006004986 */ /* 0x000fe2000c101526 */
[----:B------:R-:W-:-:S02]  /*5b70*/  ISETP.GT.AND P3, PT, R3, 0x8, P0 ;  /* 0x000000080300780c */ /* 0x000fc40000764270 */
[----:B------:R-:W-:Y:S01]  /*5b80*/  ISETP.GT.AND P0, PT, R4, 0x59, PT ;  /* 0x000000590400780c */ /* 0x000fe20003f04270 */
[----:B------:R-:W-:Y:S01]  /*5b90*/  @P5 STG.E.U16 desc[UR38][R6.64+0xa2], R65 ;  /* 0x0000a24106005986 */ /* 0x000fe2000c101526 */
[C---:B------:R-:W-:Y:S02]  /*5ba0*/  ISETP.GT.AND P4, PT, R3.reuse, RZ, P1 ;  /* 0x000000ff0300720c */ /* 0x040fe40000f84270 */
[----:B------:R-:W-:Y:S02]  /*5bb0*/  F2FP.F16.F32.PACK_AB R66, RZ, R66 ;  /* 0x00000042ff42723e */ /* 0x000fe400000000ff */
[----:B------:R-:W-:Y:S02]  /*5bc0*/  ISETP.GT.AND P5, PT, R3, RZ, P0 ;  /* 0x000000ff0300720c */ /* 0x000fe400007a4270 */
[----:B------:R-:W-:Y:S01]  /*5bd0*/  F2FP.F16.F32.PACK_AB R67, RZ, R67 ;  /* 0x00000043ff43723e */ /* 0x000fe200000000ff */
[----:B------:R-:W-:Y:S01]  /*5be0*/  @P2 STG.E.U16 desc[UR38][R8.64+0xa0], R66 ;  /* 0x0000a04208002986 */ /* 0x000fe2000c101526 */
[----:B------:R-:W-:-:S02]  /*5bf0*/  F2FP.F16.F32.PACK_AB R68, RZ, R68 ;  /* 0x00000044ff44723e */ /* 0x000fc400000000ff */
[C---:B------:R-:W-:Y:S01]  /*5c00*/  ISETP.GT.AND P2, PT, R3.reuse, 0x8, P1 ;  /* 0x000000080300780c */ /* 0x040fe20000f44270 */
[----:B------:R-:W-:Y:S01]  /*5c10*/  @P3 STG.E.U16 desc[UR38][R8.64+0xa2], R67 ;  /* 0x0000a24308003986 */ /* 0x000fe2000c101526 */
[C---:B------:R-:W-:Y:S02]  /*5c20*/  ISETP.GT.AND P1, PT, R4.reuse, 0x60, PT ;  /* 0x000000600400780c */ /* 0x040fe40003f24270 */
[----:B------:R-:W-:Y:S01]  /*5c30*/  F2FP.F16.F32.PACK_AB R69, RZ, R69 ;  /* 0x00000045ff45723e */ /* 0x000fe200000000ff */
[----:B------:R-:W-:Y:S01]  /*5c40*/  @P4 STG.E.U16 desc[UR38][R6.64+0xb0], R68 ;  /* 0x0000b04406004986 */ /* 0x000fe2000c101526 */
[C---:B------:R-:W-:Y:S02]  /*5c50*/  ISETP.GT.AND P3, PT, R3.reuse, 0x8, P0 ;  /* 0x000000080300780c */ /* 0x040fe40000764270 */
[----:B------:R-:W-:Y:S01]  /*5c60*/  ISETP.GT.AND P0, PT, R4, 0x61, PT ;  /* 0x000000610400780c */ /* 0x000fe20003f04270 */
[----:B------:R-:W-:Y:S01]  /*5c70*/  @P5 STG.E.U16 desc[UR38][R6.64+0xb2], R69 ;  /* 0x0000b24506005986 */ /* 0x000fe2000c101526 */
[----:B------:R-:W-:-:S02]  /*5c80*/  ISETP.GT.AND P4, PT, R3, RZ, P1 ;  /* 0x000000ff0300720c */ /* 0x000fc40000f84270 */
[C---:B------:R-:W-:Y:S02]  /*5c90*/  ISETP.GT.AND P5, PT, R3.reuse, RZ, P0 ;  /* 0x000000ff0300720c */ /* 0x040fe400007a4270 */
[----:B------:R-:W-:Y:S02]  /*5ca0*/  F2FP.F16.F32.PACK_AB R70, RZ, R70 ;  /* 0x00000046ff46723e */ /* 0x000fe400000000ff */
[----:B------:R-:W-:Y:S02]  /*5cb0*/  F2FP.F16.F32.PACK_AB R71, RZ, R71 ;  /* 0x00000047ff47723e */ /* 0x000fe400000000ff */
[----:B------:R-:W-:Y:S01]  /*5cc0*/  F2FP.F16.F32.PACK_AB R72, RZ, R72 ;  /* 0x00000048ff48723e */ /* 0x000fe200000000ff */
[----:B------:R-:W-:Y:S01]  /*5cd0*/  @P2 STG.E.U16 desc[UR38][R8.64+0xb0], R70 ;  /* 0x0000b04608002986 */ /* 0x000fe2000c101526 */
[----:B------:R-:W-:Y:S02]  /*5ce0*/  F2FP.F16.F32.PACK_AB R73, RZ, R73 ;  /* 0x00000049ff49723e */ /* 0x000fe400000000ff */
[C---:B------:R-:W-:Y:S01]  /*5cf0*/  ISETP.GT.AND P1, PT, R3.reuse, 0x8, P1 ;  /* 0x000000080300780c */ /* 0x040fe20000f24270 */
[----:B------:R-:W-:Y:S01]  /*5d00*/  @P3 STG.E.U16 desc[UR38][R8.64+0xb2], R71 ;  /* 0x0000b24708003986 */ /* 0x000fe2000c101526 */
[----:B------:R-:W-:-:S02]  /*5d10*/  ISETP.GT.AND P2, PT, R3, 0x8, P0 ;  /* 0x000000080300780c */ /* 0x000fc40000744270 */
[C---:B------:R-:W-:Y:S01]  /*5d20*/  ISETP.GT.AND P0, PT, R4.reuse, 0x69, PT ;  /* 0x000000690400780c */ /* 0x040fe20003f04270 */
[----:B------:R-:W-:Y:S01]  /*5d30*/  @P4 STG.E.U16 desc[UR38][R6.64+0xc0], R72 ;  /* 0x0000c04806004986 */ /* 0x000fe2000c101526 */
[----:B------:R-:W-:Y:S02]  /*5d40*/  ISETP.GT.AND P4, PT, R4, 0x68, PT ;  /* 0x000000680400780c */ /* 0x000fe40003f84270 */
[----:B------:R-:W-:Y:S01]  /*5d50*/  F2FP.F16.F32.PACK_AB R74, RZ, R74 ;  /* 0x0000004aff4a723e */ /* 0x000fe200000000ff */
[----:B------:R-:W-:Y:S01]  /*5d60*/  @P5 STG.E.U16 desc[UR38][R6.64+0xc2], R73 ;  /* 0x0000c24906005986 */ /* 0x000fe2000c101526 */
[C---:B------:R-:W-:Y:S02]  /*5d70*/  ISETP.GT.AND P5, PT, R3.reuse, RZ, P4 ;  /* 0x000000ff0300720c */ /* 0x040fe400027a4270 */
[----:B------:R-:W-:Y:S01]  /*5d80*/  ISETP.GT.AND P3, PT, R3, RZ, P0 ;  /* 0x000000ff0300720c */ /* 0x000fe20000764270 */
[----:B------:R-:W-:Y:S01]  /*5d90*/  @P1 STG.E.U16 desc[UR38][R8.64+0xc0], R74 ;  /* 0x0000c04a08001986 */ /* 0x000fe2000c101526 */
[----:B------:R-:W-:-:S02]  /*5da0*/  F2FP.F16.F32.PACK_AB R75, RZ, R75 ;  /* 0x0000004bff4b723e */ /* 0x000fc400000000ff */
[----:B------:R-:W-:Y:S02]  /*5db0*/  F2FP.F16.F32.PACK_AB R76, RZ, R76 ;  /* 0x0000004cff4c723e */ /* 0x000fe400000000ff */
[C---:B------:R-:W-:Y:S01]  /*5dc0*/  ISETP.GT.AND P4, PT, R3.reuse, 0x8, P4 ;  /* 0x000000080300780c */ /* 0x040fe20002784270 */
[----:B------:R-:W-:Y:S01]  /*5dd0*/  @P2 STG.E.U16 desc[UR38][R8.64+0xc2], R75 ;  /* 0x0000c24b08002986 */ /* 0x000fe2000c101526 */
[----:B------:R-:W-:Y:S02]  /*5de0*/  F2FP.F16.F32.PACK_AB R77, RZ, R77 ;  /* 0x0000004dff4d723e */ /* 0x000fe400000000ff */
[C---:B------:R-:W-:Y:S01]  /*5df0*/  ISETP.GT.AND P2, PT, R4.reuse, 0x71, PT ;  /* 0x000000710400780c */ /* 0x040fe20003f44270 */
[----:B------:R-:W-:Y:S01]  /*5e00*/  @P5 STG.E.U16 desc[UR38][R6.64+0xd0], R76 ;  /* 0x0000d04c06005986 */ /* 0x000fe2000c101526 */
[----:B------:R-:W-:Y:S02]  /*5e10*/  ISETP.GT.AND P5, PT, R3, 0x8, P0 ;  /* 0x000000080300780c */ /* 0x000fe400007a4270 */
[C---:B------:R-:W-:Y:S01]  /*5e20*/  ISETP.GT.AND P1, PT, R4.reuse, 0x78, PT ;  /* 0x000000780400780c */ /* 0x040fe20003f24270 */
[----:B------:R-:W-:Y:S01]  /*5e30*/  @P3 STG.E.U16 desc[UR38][R6.64+0xd2], R77 ;  /* 0x0000d24d06003986 */ /* 0x000fe2000c101526 */
[----:B------:R-:W-:-:S02]  /*5e40*/  ISETP.GT.AND P3, PT, R4, 0x70, PT ;  /* 0x000000700400780c */ /* 0x000fc40003f64270 */
[----:B------:R-:W-:Y:S01]  /*5e50*/  ISETP.GT.AND P0, PT, R4, 0x79, PT ;  /* 0x000000790400780c */ /* 0x000fe20003f04270 */
[----:B------:R-:W-:Y:S01]  /*5e60*/  @P4 IMAD.MOV.U32 R4, RZ, RZ, R8 ;  /* 0x000000ffff044224 */ /* 0x000fe200078e0008 */
[----:B------:R-:W-:Y:S01]  /*5e70*/  F2FP.F16.F32.PACK_AB R78, RZ, R78 ;  /* 0x0000004eff4e723e */ /* 0x000fe200000000ff */
[----:B------:R-:W-:Y:S01]  /*5e80*/  @P4 IMAD.MOV.U32 R5, RZ, RZ, R9 ;  /* 0x000000ffff054224 */ /* 0x000fe200078e0009 */
[----:B------:R-:W-:Y:S02]  /*5e90*/  F2FP.F16.F32.PACK_AB R79, RZ, R79 ;  /* 0x0000004fff4f723e */ /* 0x000fe400000000ff */
[----:B------:R-:W-:Y:S02]  /*5ea0*/  F2FP.F16.F32.PACK_AB R80, RZ, R80 ;  /* 0x00000050ff50723e */ /* 0x000fe400000000ff */
[----:B------:R0:W-:Y:S01]  /*5eb0*/  @P4 STG.E.U16 desc[UR38][R4.64+0xd0], R78 ;  /* 0x0000d04e04004986 */ /* 0x0001e2000c101526 */
[----:B------:R-:W-:Y:S02]  /*5ec0*/  ISETP.GT.AND P4, PT, R3, RZ, P2 ;  /* 0x000000ff0300720c */ /* 0x000fe40001784270 */
[----:B------:R-:W-:-:S02]  /*5ed0*/  F2FP.F16.F32.PACK_AB R81, RZ, R81 ;  /* 0x00000051ff51723e */ /* 0x000fc400000000ff */
[----:B------:R-:W-:Y:S02]  /*5ee0*/  ISETP.GT.AND P2, PT, R3, 0x8, P2 ;  /* 0x000000080300780c */ /* 0x000fe40001744270 */
[----:B------:R-:W-:Y:S02]  /*5ef0*/  F2FP.F16.F32.PACK_AB R82, RZ, R82 ;  /* 0x00000052ff52723e */ /* 0x000fe400000000ff */
[----:B------:R-:W-:Y:S02]  /*5f00*/  F2FP.F16.F32.PACK_AB R83, RZ, R83 ;  /* 0x00000053ff53723e */ /* 0x000fe400000000ff */
[----:B------:R-:W-:Y:S01]  /*5f10*/  F2FP.F16.F32.PACK_AB R84, RZ, R84 ;  /* 0x00000054ff54723e */ /* 0x000fe200000000ff */
[----:B0-----:R-:W-:Y:S01]  /*5f20*/  @P5 IMAD.MOV.U32 R4, RZ, RZ, R8 ;  /* 0x000000ffff045224 */ /* 0x001fe200078e0008 */
[----:B------:R-:W-:Y:S01]  /*5f30*/  F2FP.F16.F32.PACK_AB R85, RZ, R85 ;  /* 0x00000055ff55723e */ /* 0x000fe200000000ff */
[----:B------:R-:W-:Y:S01]  /*5f40*/  @P5 IMAD.MOV.U32 R5, RZ, RZ, R9 ;  /* 0x000000ffff055224 */ /* 0x000fe200078e0009 */
[----:B------:R-:W-:-:S02]  /*5f50*/  F2FP.F16.F32.PACK_AB R86, RZ, R86 ;  /* 0x00000056ff56723e */ /* 0x000fc400000000ff */
[----:B------:R-:W-:Y:S02]  /*5f60*/  F2FP.F16.F32.PACK_AB R87, RZ, R87 ;  /* 0x00000057ff57723e */ /* 0x000fe400000000ff */
[----:B------:R0:W-:Y:S01]  /*5f70*/  @P5 STG.E.U16 desc[UR38][R4.64+0xd2], R79 ;  /* 0x0000d24f04005986 */ /* 0x0001e2000c101526 */
[C---:B------:R-:W-:Y:S02]  /*5f80*/  ISETP.GT.AND P5, PT, R3.reuse, RZ, P3 ;  /* 0x000000ff0300720c */ /* 0x040fe40001fa4270 */
[----:B------:R-:W-:-:S11]  /*5f90*/  ISETP.GT.AND P3, PT, R3, 0x8, P3 ;  /* 0x000000080300780c */ /* 0x000fd60001f64270 */
[----:B0-----:R-:W-:Y:S02]  /*5fa0*/  @P5 IMAD.MOV.U32 R4, RZ, RZ, R6 ;  /* 0x000000ffff045224 */ /* 0x001fe400078e0006 */
[----:B------:R-:W-:-:S05]  /*5fb0*/  @P5 IMAD.MOV.U32 R5, RZ, RZ, R7 ;  /* 0x000000ffff055224 */ /* 0x000fca00078e0007 */
[----:B------:R0:W-:Y:S01]  /*5fc0*/  @P5 STG.E.U16 desc[UR38][R4.64+0xe0], R80 ;  /* 0x0000e05004005986 */ /* 0x0001e2000c101526 */
[C---:B------:R-:W-:Y:S02]  /*5fd0*/  ISETP.GT.AND P5, PT, R3.reuse, RZ, P0 ;  /* 0x000000ff0300720c */ /* 0x040fe400007a4270 */
[----:B------:R-:W-:Y:S01]  /*5fe0*/  ISETP.GT.AND P0, PT, R3, 0x8, P0 ;  /* 0x000000080300780c */ /* 0x000fe20000704270 */
[----:B0-----:R-:W-:Y:S02]  /*5ff0*/  @P4 IMAD.MOV.U32 R4, RZ, RZ, R6 ;  /* 0x000000ffff044224 */ /* 0x001fe400078e0006 */
[----:B------:R-:W-:-:S05]  /*6000*/  @P4 IMAD.MOV.U32 R5, RZ, RZ, R7 ;  /* 0x000000ffff054224 */ /* 0x000fca00078e0007 */
[----:B------:R0:W-:Y:S01]  /*6010*/  @P4 STG.E.U16 desc[UR38][R4.64+0xe2], R81 ;  /* 0x0000e25104004986 */ /* 0x0001e2000c101526 */
[C---:B------:R-:W-:Y:S02]  /*6020*/  ISETP.GT.AND P4, PT, R3.reuse, RZ, P1 ;  /* 0x000000ff0300720c */ /* 0x040fe40000f84270 */
[----:B------:R-:W-:Y:S01]  /*6030*/  ISETP.GT.AND P1, PT, R3, 0x8, P1 ;  /* 0x000000080300780c */ /* 0x000fe20000f24270 */
[----:B0-----:R-:W-:Y:S02]  /*6040*/  @P3 IMAD.MOV.U32 R4, RZ, RZ, R8 ;  /* 0x000000ffff043224 */ /* 0x001fe400078e0008 */
[----:B------:R-:W-:-:S05]  /*6050*/  @P3 IMAD.MOV.U32 R5, RZ, RZ, R9 ;  /* 0x000000ffff053224 */ /* 0x000fca00078e0009 */
[----:B------:R0:W-:Y:S02]  /*6060*/  @P3 STG.E.U16 desc[UR38][R4.64+0xe0], R82 ;  /* 0x0000e05204003986 */ /* 0x0001e4000c101526 */
[----:B0-----:R-:W-:Y:S02]  /*6070*/  @P2 IMAD.MOV.U32 R4, RZ, RZ, R8 ;  /* 0x000000ffff042224 */ /* 0x001fe400078e0008 */
[----:B------:R-:W-:-:S05]  /*6080*/  @P2 IMAD.MOV.U32 R5, RZ, RZ, R9 ;  /* 0x000000ffff052224 */ /* 0x000fca00078e0009 */
[----:B------:R0:W-:Y:S02]  /*6090*/  @P2 STG.E.U16 desc[UR38][R4.64+0xe2], R83 ;  /* 0x0000e25304002986 */ /* 0x0001e4000c101526 */
[----:B0-----:R-:W-:Y:S02]  /*60a0*/  @P4 IMAD.MOV.U32 R4, RZ, RZ, R6 ;  /* 0x000000ffff044224 */ /* 0x001fe400078e0006 */
[----:B------:R-:W-:-:S05]  /*60b0*/  @P4 IMAD.MOV.U32 R5, RZ, RZ, R7 ;  /* 0x000000ffff054224 */ /* 0x000fca00078e0007 */
[----:B------:R0:W-:Y:S04]  /*60c0*/  @P4 STG.E.U16 desc[UR38][R4.64+0xf0], R84 ;  /* 0x0000f05404004986 */ /* 0x0001e8000c101526 */
[----:B------:R1:W-:Y:S01]  /*60d0*/  @P5 STG.E.U16 desc[UR38][R6.64+0xf2], R85 ;  /* 0x0000f25506005986 */ /* 0x0003e2000c101526 */
[----:B0-----:R-:W-:Y:S02]  /*60e0*/  @P1 IMAD.MOV.U32 R4, RZ, RZ, R8 ;  /* 0x000000ffff041224 */ /* 0x001fe400078e0008 */
[----:B------:R-:W-:-:S05]  /*60f0*/  @P1 IMAD.MOV.U32 R5, RZ, RZ, R9 ;  /* 0x000000ffff051224 */ /* 0x000fca00078e0009 */
[----:B------:R1:W-:Y:S04]  /*6100*/  @P1 STG.E.U16 desc[UR38][R4.64+0xf0], R86 ;  /* 0x0000f05604001986 */ /* 0x0003e8000c101526 */
[----:B------:R1:W-:Y:S02]  /*6110*/  @P0 STG.E.U16 desc[UR38][R8.64+0xf2], R87 ;  /* 0x0000f25708000986 */ /* 0x0003e4000c101526 */
.L_x_158:
[----:B------:R-:W-:Y:S05]  /*6120*/  BSYNC B0 ;  /* 0x0000000000007941 */ /* 0x000fea0003800000 */
.L_x_32:
[----:B------:R-:W-:Y:S01]  /*6130*/  IADD3 R16, P0, R16, UR36, RZ ;  /* 0x0000002410107c10 */ /* 0x000fe2000ff1e0ff */
[----:B------:R-:W-:Y:S01]  /*6140*/  ULDC.64 UR4, c[0x0][0x650] ;  /* 0x0001940000047ab9 */ /* 0x000fe20000000a00 */
[----:B------:R-:W-:Y:S01]  /*6150*/  PRMT R3, RZ, 0x7610, R3 ;  /* 0x00007610ff037816 */ /* 0x000fe20000000003 */
[----:B------:R-:W-:Y:S01]  /*6160*/  IMAD.MOV.U32 R100, RZ, RZ, -0x1 ;  /* 0xffffffffff647424 */ /* 0x000fe200078e00ff */
[----:B------:R-:W-:Y:S01]  /*6170*/  IADD3.X R17, R17, UR42, RZ, P0, !PT ;  /* 0x0000002a11117c10 */ /* 0x000fe200087fe4ff */
[----:B------:R-:W-:Y:S01]  /*6180*/  IMAD.MOV.U32 R101, RZ, RZ, -0x1 ;  /* 0xffffffffff657424 */ /* 0x000fe200078e00ff */
[----:B------:R-:W-:-:S04]  /*6190*/  ISETP.GE.U32.AND P0, PT, R16, UR4, PT ;  /* 0x0000000410007c0c */ /* 0x000fc8000bf06070 */
[----:B------:R-:W-:-:S13]  /*61a0*/  ISETP.GE.U32.AND.EX P0, PT, R17, UR5, PT, P0 ;  /* 0x0000000511007c0c */ /* 0x000fda000bf06100 */
[----:B------:R-:W-:Y:S05]  /*61b0*/  @P0 BRA `(.L_x_159) ;  /* 0x00000004004c0947 */ /* 0x000fea0003800000 */
[----:B------:R-:W0:Y:S01]  /*61c0*/  LDC.64 R10, c[0x0][0x628] ;  /* 0x00018a00ff0a7b82 */ /* 0x000e220000000a00 */
[----:B---3--:R-:W3:Y:S01]  /*61d0*/  S2R R12, SR_CTAID.X ;  /* 0x00000000000c7919 */ /* 0x008ee20000002500 */
[----:B-12-4-:R-:W-:Y:S02]  /*61e0*/  IMAD.MOV.U32 R8, RZ, RZ, R16 ;  /* 0x000000ffff087224 */ /* 0x016fe400078e0010 */
[----:B------:R-:W-:Y:S01]  /*61f0*/  IMAD.MOV.U32 R9, RZ, RZ, R17 ;  /* 0x000000ffff097224 */ /* 0x000fe200078e0011 */
[----:B------:R-:W1:Y:S03]  /*6200*/  S2R R20, SR_CTAID.Y ;  /* 0x0000000000147919 */ /* 0x000e660000002600 */
[----:B------:R-:W2:Y:S08]  /*6210*/  LDC R0, c[0x0][0x630] ;  /* 0x00018c00ff007b82 */ /* 0x000eb00000000800 */
[----:B------:R-:W4:Y:S01]  /*6220*/  LDC.64 R14, c[0x0][0x620] ;  /* 0x00018800ff0e7b82 */ /* 0x000f220000000a00 */
[----:B0-----:R-:W-:-:S04]  /*6230*/  ISETP.NE.U32.AND P0, PT, R10, RZ, PT ;  /* 0x000000ff0a00720c */ /* 0x001fc80003f05070 */
[----:B------:R-:W-:-:S13]  /*6240*/  ISETP.NE.AND.EX P0, PT, R11, RZ, PT, P0 ;  /* 0x000000ff0b00720c */ /* 0x000fda0003f05300 */
[----:B-1234-:R-:W-:Y:S05]  /*6250*/  @!P0 BRA `(.L_x_160) ;  /* 0x0000000000288947 */ /* 0x01efea0003800000 */
        /* <DEDUP_REMOVED lines=10> */
.L_x_160:
[-CC-:B------:R-:W-:Y:S01]  /*6300*/  SHF.R.U64 R101, R8, R0.reuse, R9.reuse ;  /* 0x0000000008657219 */ /* 0x180fe20000001209 */
[----:B------:R-:W0:Y:S01]  /*6310*/  LDC.64 R26, c[0x0][0x640] ;  /* 0x00019000ff1a7b82 */ /* 0x000e220000000a00 */
[----:B------:R-:W-:Y:S01]  /*6320*/  SHF.R.U32.HI R0, RZ, R0, R9 ;  /* 0x00000000ff007219 */ /* 0x000fe20000011609 */
[----:B------:R-:W-:Y:S01]  /*6330*/  ULDC UR4, c[0x0][0x150] ;  /* 0x0000540000047ab9 */ /* 0x000fe20000000800 */
[----:B------:R-:W-:Y:S02]  /*6340*/  IADD3 R3, P0, RZ, -R101, RZ ;  /* 0x80000065ff037210 */ /* 0x000fe40007f1e0ff */
[----:B------:R-:W-:-:S03]  /*6350*/  I2FP.F32.U32 R7, R12 ;  /* 0x0000000c00077245 */ /* 0x000fc60000201000 */
[----:B------:R-:W1:Y:S01]  /*6360*/  LDC R6, c[0x0][0x618] ;  /* 0x00018600ff067b82 */ /* 0x000e620000000800 */
[----:B------:R-:W-:Y:S02]  /*6370*/  IMAD.X R5, RZ, RZ, ~R0, P0 ;  /* 0x000000ffff057224 */ /* 0x000fe400000e0e00 */
[----:B------:R-:W-:Y:S01]  /*6380*/  FMUL R7, R7, UR4 ;  /* 0x0000000407077c20 */ /* 0x000fe20008400000 */
[----:B------:R-:W-:Y:S01]  /*6390*/  ULDC UR4, c[0x0][0x154] ;  /* 0x0000550000047ab9 */ /* 0x000fe20000000800 */
[-C--:B------:R-:W-:Y:S02]  /*63a0*/  IMAD R0, R5, R14.reuse, RZ ;  /* 0x0000000e05007224 */ /* 0x080fe400078e02ff */
[C---:B------:R-:W-:Y:S01]  /*63b0*/  IMAD.WIDE.U32 R4, R3.reuse, R14, R16 ;  /* 0x0000000e03047225 */ /* 0x040fe200078e0010 */
[----:B------:R-:W2:Y:S01]  /*63c0*/  LDC R8, c[0x0][0x608] ;  /* 0x00018200ff087b82 */ /* 0x000ea20000000800 */
[----:B------:R-:W3:Y:S02]  /*63d0*/  F2I.U32.TRUNC.NTZ R7, R7 ;  /* 0x0000000700077305 */ /* 0x000ee4000020f000 */
[----:B------:R-:W-:Y:S01]  /*63e0*/  IMAD R3, R3, R15, R0 ;  /* 0x0000000f03037224 */ /* 0x000fe200078e0200 */
[----:B------:R-:W-:-:S03]  /*63f0*/  I2FP.F32.U32 R0, R20 ;  /* 0x0000001400007245 */ /* 0x000fc60000201000 */
[----:B------:R-:W-:Y:S01]  /*6400*/  IMAD.IADD R3, R5, 0x1, R3 ;  /* 0x0000000105037824 */ /* 0x000fe200078e0203 */
[----:B------:R-:W4:Y:S01]  /*6410*/  LDC R11, c[0x0][0x658] ;  /* 0x00019600ff0b7b82 */ /* 0x000f220000000800 */
[----:B0-----:R-:W-:-:S04]  /*6420*/  ISETP.NE.U32.AND P0, PT, R26, RZ, PT ;  /* 0x000000ff1a00720c */ /* 0x001fc80003f05070 */
[----:B------:R-:W-:-:S03]  /*6430*/  ISETP.NE.AND.EX P0, PT, R27, RZ, PT, P0 ;  /* 0x000000ff1b00720c */ /* 0x000fc60003f05300 */
[----:B------:R-:W0:Y:S01]  /*6440*/  LDC R9, c[0x0][0x144] ;  /* 0x00005100ff097b82 */ /* 0x000e220000000800 */
[-C--:B-1----:R-:W-:Y:S01]  /*6450*/  SHF.R.U64 R10, R4, R6.reuse, R3 ;  /* 0x00000006040a7219 */ /* 0x082fe20000001203 */
[----:B---3--:R-:W-:Y:S01]  /*6460*/  IMAD.MOV R7, RZ, RZ, -R7 ;  /* 0x000000ffff077224 */ /* 0x008fe200078e0a07 */
[----:B------:R-:W-:Y:S01]  /*6470*/  SHF.R.U32.HI R3, RZ, R6, R3 ;  /* 0x00000006ff037219 */ /* 0x000fe20000011603 */
[----:B------:R-:W-:-:S04]  /*6480*/  FMUL R6, R0, UR4 ;  /* 0x0000000400067c20 */ /* 0x000fc80008400000 */
[----:B------:R-:W1:Y:S01]  /*6490*/  LDC R21, c[0x0][0x148] ;  /* 0x00005200ff157b82 */ /* 0x000e620000000800 */
[----:B------:R3:W0:Y:S01]  /*64a0*/  F2I.U32.TRUNC.NTZ R14, R6 ;  /* 0x00000006000e7305 */ /* 0x000622000020f000 */
[-CC-:B--2---:R-:W-:Y:S02]  /*64b0*/  SHF.R.U64 R13, R10, R8.reuse, R3.reuse ;  /* 0x000000080a0d7219 */ /* 0x184fe40000001203 */
[----:B------:R-:W-:-:S04]  /*64c0*/  SHF.R.U32.HI R0, RZ, R8, R3 ;  /* 0x00000008ff007219 */ /* 0x000fc80000011603 */
[----:B-----5:R-:W2:Y:S01]  /*64d0*/  LDC R24, c[0x0][0x648] ;  /* 0x00019200ff187b82 */ /* 0x020ea20000000800 */
[-CC-:B----4-:R-:W-:Y:S02]  /*64e0*/  SHF.R.U64 R15, R13, R11.reuse, R0.reuse ;  /* 0x0000000b0d0f7219 */ /* 0x190fe40000001200 */
[----:B------:R-:W-:-:S03]  /*64f0*/  SHF.R.U32.HI R5, RZ, R11, R0 ;  /* 0x0000000bff057219 */ /* 0x000fc60000011600 */
[----:B------:R-:W-:Y:S02]  /*6500*/  IMAD.MOV.U32 R4, RZ, RZ, R15 ;  /* 0x000000ffff047224 */ /* 0x000fe400078e000f */
[----:B------:R-:W4:Y:S01]  /*6510*/  LDC R28, c[0x0][0x638] ;  /* 0x00018e00ff1c7b82 */ /* 0x000f220000000800 */
[----:B0-----:R-:W-:-:S07]  /*6520*/  IMAD R25, R9, R7, R12 ;  /* 0x0000000709197224 */ /* 0x001fce00078e020c */
[----:B------:R-:W0:Y:S08]  /*6530*/  LDC R29, c[0x0][0x610] ;  /* 0x00018400ff1d7b82 */ /* 0x000e300000000800 */
[----:B------:R-:W0:Y:S01]  /*6540*/  LDC R30, c[0x0][0x600] ;  /* 0x00018000ff1e7b82 */ /* 0x000e220000000800 */
[----:B-123--:R-:W-:Y:S05]  /*6550*/  @!P0 BRA `(.L_x_161) ;  /* 0x0000000000288947 */ /* 0x00efea0003800000 */
[----:B------:R-:W1:Y:S02]  /*6560*/  LDC R0, c[0x0][0x64c] ;  /* 0x00019300ff007b82 */ /* 0x000e640000000800 */
[----:B-1----:R-:W-:-:S05]  /*6570*/  IADD3 R3, P0, R15, R0, RZ ;  /* 0x000000000f037210 */ /* 0x002fca0007f1e0ff */
        /* <DEDUP_REMOVED lines=8> */
.L_x_161:
[----:B------:R-:W-:Y:S01]  /*6600*/  ISETP.NE.AND P0, PT, R2, 0x1, PT ;  /* 0x000000010200780c */ /* 0x000fe20003f05270 */
[----:B------:R-:W-:Y:S01]  /*6610*/  IMAD.MOV R14, RZ, RZ, -R14 ;  /* 0x000000ffff0e7224 */ /* 0x000fe200078e0a0e */
[----:B------:R-:W-:Y:S02]  /*6620*/  SHF.R.U64 R3, R4, R24, R5 ;  /* 0x0000001804037219 */ /* 0x000fe40000001205 */
[----:B------:R-:W-:Y:S02]  /*6630*/  LOP3.LUT R0, R13, R98, RZ, 0xc0, !PT ;  /* 0x000000620d007212 */ /* 0x000fe400078ec0ff */
[----:B------:R-:W-:Y:S01]  /*6640*/  LOP3.LUT R10, R10, R97, RZ, 0xc0, !PT ;  /* 0x000000610a0a7212 */ /* 0x000fe200078ec0ff */
[----:B------:R-:W-:Y:S02]  /*6650*/  IMAD.MOV R4, RZ, RZ, -R3 ;  /* 0x000000ffff047224 */ /* 0x000fe400078e0a03 */
[----:B------:R-:W-:Y:S02]  /*6660*/  IMAD R0, R93, R3, R0 ;  /* 0x000000035d007224 */ /* 0x000fe400078e0200 */
[----:B----4-:R-:W-:-:S02]  /*6670*/  IMAD R3, R4, R28, R15 ;  /* 0x0000001c04037224 */ /* 0x010fc400078e020f */
[----:B------:R-:W-:Y:S02]  /*6680*/  @P0 IMAD R25, R21, R14, R20 ;  /* 0x0000000e15190224 */ /* 0x000fe400078e0214 */
[----:B0-----:R-:W-:Y:S02]  /*6690*/  IMAD R5, R3, R30, R10 ;  /* 0x0000001e03057224 */ /* 0x001fe400078e020a */
[----:B------:R-:W-:Y:S02]  /*66a0*/  IMAD R0, R0, R29, R25 ;  /* 0x0000001d00007224 */ /* 0x000fe400078e0219 */
[----:B------:R-:W-:-:S03]  /*66b0*/  IMAD.MOV.U32 R4, RZ, RZ, 0x1 ;  /* 0x00000001ff047424 */ /* 0x000fc600078e00ff */
[----:B------:R-:W-:Y:S02]  /*66c0*/  SEL R100, R5, R0, !P0 ;  /* 0x0000000005647207 */ /* 0x000fe40004000000 */
[----:B------:R-:W-:Y:S02]  /*66d0*/  PRMT R3, R4, 0x7610, R3 ;  /* 0x0000761004037816 */ /* 0x000fe40000000003 */
[----:B------:R-:W-:-:S07]  /*66e0*/  SEL R0, R0, R5, !P0 ;  /* 0x0000000500007207 */ /* 0x000fce0004000000 */
.L_x_159:
[----:B------:R-:W-:Y:S01]  /*66f0*/  UIADD3 UR41, UR43, UR41, URZ ;  /* 0x000000292b297290 */ /* 0x000fe2000fffe03f */
[----:B------:R-:W-:Y:S01]  /*6700*/  LOP3.LUT P0, RZ, R3, 0xff, RZ, 0xc0, !PT ;  /* 0x000000ff03ff7812 */ /* 0x000fe2000780c0ff */
[----:B------:R-:W-:Y:S02]  /*6710*/  IMAD.MOV.U32 R103, RZ, RZ, R0 ;  /* 0x000000ffff677224 */ /* 0x000fe400078e0000 */
[----:B------:R-:W-:Y:S02]  /*6720*/  USHF.R.U32.HI UR4, URZ, 0x1, UR41 ;  /* 0x000000013f047899 */ /* 0x000fe40008011629 */
[----:B------:R-:W-:Y:S02]  /*6730*/  UISETP.GT.U32.AND UP1, UPT, UR41, 0x1, UPT ;  /* 0x000000012900788c */ /* 0x000fe4000bf24070 */
[----:B------:R-:W-:Y:S02]  /*6740*/  ULOP3.LUT UR4, UR4, 0x1, URZ, 0xc0, !UPT ;  /* 0x0000000104047892 */ /* 0x000fe4000f8ec03f */
[----:B------:R-:W-:-:S02]  /*6750*/  UISETP.LT.U32.AND UP1, UPT, UR43, 0x2, UP1 ;  /* 0x000000022b00788c */ /* 0x000fc40008f21070 */
[----:B------:R-:W-:Y:S02]  /*6760*/  UISETP.NE.U32.AND UP0, UPT, UR4, 0x1, UPT ;  /* 0x000000010400788c */ /* 0x000fe4000bf05070 */
[----:B------:R-:W-:Y:S02]  /*6770*/  USEL UR5, URZ, 0x1, !UP1 ;  /* 0x000000013f057887 */ /* 0x000fe4000c800000 */
[----:B------:R-:W-:Y:S02]  /*6780*/  UISETP.GT.U32.AND UP0, UPT, UR43, 0x1, !UP0 ;  /* 0x000000012b00788c */ /* 0x000fe4000c704070 */
[----:B------:R-:W-:Y:S02]  /*6790*/  ULOP3.LUT UR41, UR41, 0x1, URZ, 0xc0, !UPT ;  /* 0x0000000129297892 */ /* 0x000fe4000f8ec03f */
[----:B------:R-:W-:-:S04]  /*67a0*/  USEL UR4, URZ, 0x1, !UP0 ;  /* 0x000000013f047887 */ /* 0x000fc8000c000000 */
[----:B------:R-:W-:Y:S01]  /*67b0*/  ULOP3.LUT UR40, UR4, UR40, UR5, 0x96, !UPT ;  /* 0x0000002804287292 */ /* 0x000fe2000f8e9605 */
[----:B------:R-:W-:Y:S11]  /*67c0*/  @P0 BRA `(.L_x_162) ;  /* 0xffffffac001c0947 */ /* 0x000ff6000383ffff */
[----:B------:R-:W-:Y:S05]  /*67d0*/  EXIT ;  /* 0x000000000000794d */ /* 0x000fea0003800000 */
.L_x_7:
        /* <DEDUP_REMOVED lines=26> */
.L_x_164:
[----:B------:R-:W0:Y:S01]  /*6980*/  LDC.64 R28, c[0x0][0x640] ;  /* 0x00019000ff1c7b82 */ /* 0x000e220000000a00 */
[-CC-:B------:R-:W-:Y:S01]  /*6990*/  SHF.R.U64 R22, R14, R6.reuse, R15.reuse ;  /* 0x000000060e167219 */ /* 0x180fe2000000120f */
[----:B------:R-:W-:Y:S01]  /*69a0*/  IMAD.MOV.U32 R30, RZ, RZ, 0x1 ;  /* 0x00000001ff1e7424 */ /* 0x000fe200078e00ff */
[----:B------:R-:W-:Y:S02]  /*69b0*/  SHF.R.U32.HI R6, RZ, R6, R15 ;  /* 0x00000006ff067219 */ /* 0x000fe4000001160f */
[----:B------:R-:W-:-:S03]  /*69c0*/  IADD3 R13, P0, RZ, -R22, RZ ;  /* 0x80000016ff0d7210 */ /* 0x000fc60007f1e0ff */
[----:B------:R-:W1:Y:S02]  /*69d0*/  LDC R12, c[0x0][0x618] ;  /* 0x00018600ff0c7b82 */ /* 0x000e640000000800 */
[----:B------:R-:W-:-:S04]  /*69e0*/  IMAD.X R11, RZ, RZ, ~R6, P0 ;  /* 0x000000ffff0b7224 */ /* 0x000fc800000e0e06 */
[-C--:B------:R-:W-:Y:S02]  /*69f0*/  IMAD R6, R11, R24.reuse, RZ ;  /* 0x000000180b067224 */ /* 0x080fe400078e02ff */
[----:B------:R-:W2:Y:S01]  /*6a00*/  LDC R14, c[0x0][0x608] ;  /* 0x00018200ff0e7b82 */ /* 0x000ea20000000800 */
[----:B------:R-:W-:-:S04]  /*6a10*/  IMAD.WIDE.U32 R10, R13, R24, R16 ;  /* 0x000000180d0a7225 */ /* 0x000fc800078e0010 */
[----:B------:R-:W-:-:S03]  /*6a20*/  IMAD R13, R13, R25, R6 ;  /* 0x000000190d0d7224 */ /* 0x000fc600078e0206 */
[----:B------:R-:W3:Y:S01]  /*6a30*/  LDC R27, c[0x0][0x658] ;  /* 0x00019600ff1b7b82 */ /* 0x000ee20000000800 */
[----:B------:R-:W-:Y:S01]  /*6a40*/  IMAD.IADD R11, R11, 0x1, R13 ;  /* 0x000000010b0b7824 */ /* 0x000fe200078e020d */
[----:B0-----:R-:W-:-:S04]  /*6a50*/  ISETP.NE.U32.AND P0, PT, R28, RZ, PT ;  /* 0x000000ff1c00720c */ /* 0x001fc80003f05070 */
[----:B------:R-:W-:Y:S02]  /*6a60*/  ISETP.NE.AND.EX P0, PT, R29, RZ, PT, P0 ;  /* 0x000000ff1d00720c */ /* 0x000fe40003f05300 */
[----:B------:R-:W0:Y:S01]  /*6a70*/  LDC R20, c[0x0][0x600] ;  /* 0x00018000ff147b82 */ /* 0x000e220000000800 */
[-CC-:B-1----:R-:W-:Y:S01]  /*6a80*/  SHF.R.U64 R8, R10, R12.reuse, R11.reuse ;  /* 0x0000000c0a087219 */ /* 0x182fe2000000120b */
[----:B------:R-:W-:Y:S01]  /*6a90*/  IMAD.MOV.U32 R10, RZ, RZ, -0x1 ;  /* 0xffffffffff0a7424 */ /* 0x000fe200078e00ff */
[----:B------:R-:W-:-:S05]  /*6aa0*/  SHF.R.U32.HI R11, RZ, R12, R11 ;  /* 0x0000000cff0b7219 */ /* 0x000fca000001160b */
[----:B------:R-:W1:Y:S01]  /*6ab0*/  LDC R24, c[0x0][0x648] ;  /* 0x00019200ff187b82 */ /* 0x000e620000000800 */
[-CC-:B--2---:R-:W-:Y:S02]  /*6ac0*/  SHF.R.U64 R21, R8, R14.reuse, R11.reuse ;  /* 0x0000000e08157219 */ /* 0x184fe4000000120b */
[----:B------:R-:W-:-:S05]  /*6ad0*/  SHF.R.U32.HI R6, RZ, R14, R11 ;  /* 0x0000000eff067219 */ /* 0x000fca000001160b */
[----:B------:R-:W2:Y:S01]  /*6ae0*/  LDC R26, c[0x0][0x638] ;  /* 0x00018e00ff1a7b82 */ /* 0x000ea20000000800 */
[-C--:B---3--:R-:W-:Y:S02]  /*6af0*/  SHF.L.U32 R10, R10, R27.reuse, RZ ;  /* 0x0000001b0a0a7219 */ /* 0x088fe400000006ff */
[-CC-:B------:R-:W-:Y:S02]  /*6b00*/  SHF.R.U64 R25, R21, R27.reuse, R6.reuse ;  /* 0x0000001b15197219 */ /* 0x180fe40000001206 */
[----:B------:R-:W-:Y:S02]  /*6b10*/  LOP3.LUT R32, RZ, R10, RZ, 0x33, !PT ;  /* 0x0000000aff207212 */ /* 0x000fe400078e33ff */
[----:B------:R-:W-:Y:S01]  /*6b20*/  SHF.R.U32.HI R11, RZ, R27, R6 ;  /* 0x0000001bff0b7219 */ /* 0x000fe20000011606 */
[----:B------:R-:W3:Y:S01]  /*6b30*/  LDC R31, c[0x0][0x610] ;  /* 0x00018400ff1f7b82 */ /* 0x000ee20000000800 */
[----:B------:R-:W-:Y:S01]  /*6b40*/  IMAD.MOV.U32 R10, RZ, RZ, R25 ;  /* 0x000000ffff0a7224 */ /* 0x000fe200078e0019 */
[----:B------:R-:W-:Y:S06]  /*6b50*/  @!P0 BRA `(.L_x_165) ;  /* 0x0000000000288947 */ /* 0x000fec0003800000 */
        /* <DEDUP_REMOVED lines=10> */
.L_x_165:
[----:B------:R-:W-:Y:S02]  /*6c00*/  ISETP.NE.AND P0, PT, R2, 0x1, PT ;  /* 0x000000010200780c */ /* 0x000fe40003f05270 */
[----:B-1----:R-:W-:Y:S01]  /*6c10*/  SHF.R.U64 R6, R10, R24, R11 ;  /* 0x000000180a067219 */ /* 0x002fe2000000120b */
[----:B0-----:R-:W-:Y:S01]  /*6c20*/  VIADD R11, R20, 0xffffffff ;  /* 0xffffffff140b7836 */ /* 0x001fe20000000000 */
[----:B------:R-:W-:Y:S02]  /*6c30*/  SHF.L.U32 R30, R30, R27, RZ ;  /* 0x0000001b1e1e7219 */ /* 0x000fe400000006ff */
[----:B------:R-:W-:Y:S01]  /*6c40*/  LOP3.LUT R5, R21, R32, RZ, 0xc0, !PT ;  /* 0x0000002015057212 */ /* 0x000fe200078ec0ff */
[----:B------:R-:W-:-:S04]  /*6c50*/  IMAD.MOV R10, RZ, RZ, -R6 ;  /* 0x000000ffff0a7224 */ /* 0x000fc800078e0a06 */
[----:B------:R-:W-:Y:S01]  /*6c60*/  IMAD R6, R30, R6, R5 ;  /* 0x000000061e067224 */ /* 0x000fe200078e0205 */
[----:B------:R-:W-:Y:S01]  /*6c70*/  LOP3.LUT R5, R8, R11, RZ, 0xc0, !PT ;  /* 0x0000000b08057212 */ /* 0x000fe200078ec0ff */
[----:B------:R-:W-:Y:S02]  /*6c80*/  @P0 IMAD R7, R9, R23, R4 ;  /* 0x0000001709070224 */ /* 0x000fe400078e0204 */
[----:B--2---:R-:W-:Y:S02]  /*6c90*/  IMAD R4, R10, R26, R25 ;  /* 0x0000001a0a047224 */ /* 0x004fe400078e0219 */
[----:B---3--:R-:W-:Y:S02]  /*6ca0*/  IMAD R7, R6, R31, R7 ;  /* 0x0000001f06077224 */ /* 0x008fe400078e0207 */
[----:B------:R-:W-:Y:S02]  /*6cb0*/  IMAD R4, R4, R20, R5 ;  /* 0x0000001404047224 */ /* 0x000fe400078e0205 */
[----:B------:R-:W-:-:S02]  /*6cc0*/  IMAD.MOV.U32 R8, RZ, RZ, 0x1 ;  /* 0x00000001ff087424 */ /* 0x000fc400078e00ff */
[----:B------:R-:W-:Y:S01]  /*6cd0*/  IMAD.MOV.U32 R6, RZ, RZ, R22 ;  /* 0x000000ffff067224 */ /* 0x000fe200078e0016 */
[----:B------:R-:W-:Y:S02]  /*6ce0*/  SEL R20, R4, R7, !P0 ;  /* 0x0000000704147207 */ /* 0x000fe40004000000 */
[----:B------:R-:W-:-:S07]  /*6cf0*/  SEL R21, R7, R4, !P0 ;  /* 0x0000000407157207 */ /* 0x000fce0004000000 */
.L_x_163:
[----:B------:R-:W-:-:S08]  /*6d00*/  NOP ;  /* 0x0000000000007918 */ /* 0x000fd00000000000 */
[----:B------:R-:W0:-:S00]  /*6d10*/  USETMAXREG.DEALLOC.CTAPOOL 0x28 ;  /* 0x00000028000079c8 */ /* 0x000e0000080e0500 */
[----:B0-----:R-:W-:-:S13]  /*6d20*/  ISETP.NE.AND P0, PT, R3, RZ, PT ;  /* 0x000000ff0300720c */ /* 0x001fda0003f05270 */
[----:B------:R-:W-:Y:S05]  /*6d30*/  @P0 EXIT ;  /* 0x000000000000094d */ /* 0x000fea0003800000 */
[----:B------:R-:W-:Y:S01]  /*6d40*/  LOP3.LUT P0, RZ, R8, 0xff, RZ, 0xc0, !PT ;  /* 0x000000ff08ff7812 */ /* 0x000fe2000780c0ff */
[----:B------:R-:W-:Y:S02]  /*6d50*/  IMAD.MOV.U32 R3, RZ, RZ, 0x1 ;  /* 0x00000001ff037424 */ /* 0x000fe400078e00ff */
[----:B------:R-:W-:-:S10]  /*6d60*/  IMAD.MOV.U32 R8, RZ, RZ, RZ ;  /* 0x000000ffff087224 */ /* 0x000fd400078e00ff */
[----:B------:R-:W-:Y:S05]  /*6d70*/  @!P0 BRA `(.L_x_166) ;  /* 0x0000000c00548947 */ /* 0x000fea0003800000 */
[----:B------:R-:W0:Y:S01]  /*6d80*/  LDC R3, c[0x0][0x28c] ;  /* 0x0000a300ff037b82 */ /* 0x000e220000000800 */
[----:B------:R-:W1:Y:S01]  /*6d90*/  S2R R12, SR_CgaCtaId ;  /* 0x00000000000c7919 */ /* 0x000e620000008800 */
[----:B------:R-:W-:Y:S01]  /*6da0*/  ULDC UR5, c[0x0][0x658] ;  /* 0x0001960000057ab9 */ /* 0x000fe20000000800 */
[----:B------:R-:W-:Y:S01]  /*6db0*/  UMOV UR6, 0xffffffff ;  /* 0xffffffff00067882 */ /* 0x000fe20000000000 */
[----:B------:R-:W-:Y:S01]  /*6dc0*/  BSSY B0, `(.L_x_166) ;  /* 0x00000d0000007945 */ /* 0x000fe20003800000 */
[----:B------:R-:W-:Y:S01]  /*6dd0*/  USHF.L.U32 UR6, UR6, UR5, URZ ;  /* 0x0000000506067299 */ /* 0x000fe2000800063f */
[----:B------:R-:W-:Y:S01]  /*6de0*/  IMAD.MOV.U32 R10, RZ, RZ, 0x1 ;  /* 0x00000001ff0a7424 */ /* 0x000fe200078e00ff */
[----:B------:R-:W-:Y:S01]  /*6df0*/  LOP3.LUT R19, R18, 0x2, RZ, 0xfc, !PT ;  /* 0x0000000212137812 */ /* 0x000fe200078efcff */
[----:B------:R-:W-:Y:S01]  /*6e00*/  IMAD.MOV.U32 R8, RZ, RZ, RZ ;  /* 0x000000ffff087224 */ /* 0x000fe200078e00ff */
[----:B------:R-:W-:Y:S01]  /*6e10*/  ULDC UR4, c[0x0][0x600] ;  /* 0x0001800000047ab9 */ /* 0x000fe20000000800 */
[----:B------:R-:W-:Y:S01]  /*6e20*/  UMOV UR7, 0x1 ;  /* 0x0000000100077882 */ /* 0x000fe20000000000 */
[----:B------:R-:W-:-:S02]  /*6e30*/  UIADD3 UR13, UR4, -0x1, URZ ;  /* 0xffffffff040d7890 */ /* 0x000fc4000fffe03f */
[----:B------:R-:W-:Y:S02]  /*6e40*/  USHF.L.U32 UR15, UR7, UR5, URZ ;  /* 0x00000005070f7299 */ /* 0x000fe4000800063f */
[----:B------:R-:W-:Y:S01]  /*6e50*/  ULOP3.LUT UR14, URZ, UR6, URZ, 0x33, !UPT ;  /* 0x000000063f0e7292 */ /* 0x000fe2000f8e333f */
[----:B------:R-:W-:Y:S01]  /*6e60*/  ULDC.64 UR22, c[0x0][0x198] ;  /* 0x0000660000167ab9 */ /* 0x000fe20000000a00 */
[----:B0-----:R-:W-:-:S05]  /*6e70*/  VIADD R3, R3, 0x3f ;  /* 0x0000003f03037836 */ /* 0x001fca0000000000 */
[----:B------:R-:W-:-:S04]  /*6e80*/  SHF.R.S32.HI R4, RZ, 0x1f, R3 ;  /* 0x0000001fff047819 */ /* 0x000fc80000011403 */
[----:B------:R-:W-:Y:S01]  /*6e90*/  LEA.HI R4, R4, R3, RZ, 0x6 ;  /* 0x0000000304047211 */ /* 0x000fe200078f30ff */
[C---:B-1----:R-:W-:Y:S02]  /*6ea0*/  IMAD.SHL.U32 R11, R12.reuse, 0x8, RZ ;  /* 0x000000080c0b7824 */ /* 0x042fe400078e00ff */
[----:B------:R-:W-:Y:S01]  /*6eb0*/  IMAD.SHL.U32 R12, R12, 0x200, RZ ;  /* 0x000002000c0c7824 */ /* 0x000fe200078e00ff */
[----:B------:R-:W-:Y:S01]  /*6ec0*/  SHF.R.S32.HI R9, RZ, 0x6, R4 ;  /* 0x00000006ff097819 */ /* 0x000fe20000011404 */
[----:B------:R-:W-:Y:S01]  /*6ed0*/  IMAD.MOV.U32 R3, RZ, RZ, 0x1 ;  /* 0x00000001ff037424 */ /* 0x000fe200078e00ff */
[----:B------:R-:W-:Y:S02]  /*6ee0*/  LOP3.LUT R11, R11, 0x38, RZ, 0xc0, !PT ;  /* 0x000000380b0b7812 */ /* 0x000fe400078ec0ff */
[----:B------:R-:W-:Y:S01]  /*6ef0*/  LOP3.LUT R12, R12, 0xe00, RZ, 0xc0, !PT ;  /* 0x00000e000c0c7812 */ /* 0x000fe200078ec0ff */
[----:B------:R-:W-:-:S07]  /*6f00*/  VIADD R13, R9, 0x1 ;  /* 0x00000001090d7836 */ /* 0x000fce0000000000 */
.L_x_177:
[----:B------:R-:W-:-:S03]  /*6f10*/  UMOV UR4, 0xffffffff ;  /* 0xffffffff00047882 */ /* 0x000fc60000000000 */
[----:B------:R-:W-:Y:S05]  /*6f20*/  BRA.DIV UR4, `(.L_x_167) ;  /* 0x0000000e04887947 */ /* 0x000fea000b800000 */
[----:B------:R-:W-:-:S13]  /*6f30*/  ELECT P6, URZ, PT ;  /* 0x00000000003f782f */ /* 0x000fda00038c0000 */
.L_x_186:
[----:B------:R-:W-:Y:S04]  /*6f40*/  BSSY B1, `(.L_x_168) ;  /* 0x0000043000017945 */ /* 0x000fe80003800000 */
[----:B------:R-:W-:Y:S05]  /*6f50*/  @!P6 BRA `(.L_x_169) ;  /* 0x000000040004e947 */ /* 0x000fea0003800000 */
[----:B------:R-:W0:Y:S02]  /*6f60*/  LDC R4, c[0x0][0x28c] ;  /* 0x0000a300ff047b82 */ /* 0x000e240000000800 */
[----:B0-----:R-:W-:-:S13]  /*6f70*/  ISETP.GE.AND P0, PT, R4, 0x1, PT ;  /* 0x000000010400780c */ /* 0x001fda0003f06270 */
[----:B------:R-:W-:Y:S05]  /*6f80*/  @!P0 BRA `(.L_x_169) ;  /* 0x0000000000f88947 */ /* 0x000fea0003800000 */
[----:B------:R-:W-:Y:S02]  /*6f90*/  IMAD.SHL.U32 R22, R20, 0x80, RZ ;  /* 0x0000008014167824 */ /* 0x000fe400078e00ff */
[----:B------:R-:W-:Y:S02]  /*6fa0*/  IMAD.SHL.U32 R21, R21, 0x80, RZ ;  /* 0x0000008015157824 */ /* 0x000fe400078e00ff */
[----:B------:R-:W-:Y:S02]  /*6fb0*/  IMAD.MOV.U32 R25, RZ, RZ, RZ ;  /* 0x000000ffff197224 */ /* 0x000fe400078e00ff */
[----:B------:R-:W-:Y:S02]  /*6fc0*/  IMAD.MOV.U32 R4, RZ, RZ, R11 ;  /* 0x000000ffff047224 */ /* 0x000fe400078e000b */
[----:B------:R-:W-:Y:S02]  /*6fd0*/  IMAD.MOV.U32 R5, RZ, RZ, R13 ;  /* 0x000000ffff057224 */ /* 0x000fe400078e000d */
[----:B------:R-:W-:-:S02]  /*6fe0*/  IMAD.MOV.U32 R7, RZ, RZ, R3 ;  /* 0x000000ffff077224 */ /* 0x000fc400078e0003 */
[----:B------:R-:W-:Y:S02]  /*6ff0*/  IMAD.MOV.U32 R15, RZ, RZ, R8 ;  /* 0x000000ffff0f7224 */ /* 0x000fe400078e0008 */
[----:B------:R-:W-:-:S07]  /*7000*/  VIADD R26, R22, 0x40 ;  /* 0x00000040161a7836 */ /* 0x000fce0000000000 */
.L_x_172:
[----:B------:R-:W0:Y:S01]  /*7010*/  S2R R23, SR_CgaCtaId ;  /* 0x0000000000177919 */ /* 0x000e220000008800 */
[----:B------:R-:W-:Y:S02]  /*7020*/  MOV R14, 0x400 ;  /* 0x00000400000e7802 */ /* 0x000fe40000000f00 */
[----:B------:R-:W-:-:S13]  /*7030*/  ISETP.NE.AND P1, PT, R0, RZ, PT ;  /* 0x000000ff0000720c */ /* 0x000fda0003f25270 */
[----:B------:R-:W1:Y:S01]  /*7040*/  @!P1 LDC R20, c[0x0][0x500] ;  /* 0x00014000ff149b82 */ /* 0x000e620000000800 */
[----:B0-----:R-:W-:Y:S02]  /*7050*/  LEA R24, R23, R14, 0x18 ;  /* 0x0000000e17187211 */ /* 0x001fe400078ec0ff */
[----:B------:R-:W-:-:S03]  /*7060*/  SHF.L.U32 R14, R7, 0x1f, RZ ;  /* 0x0000001f070e7819 */ /* 0x000fc600000006ff */
[----:B------:R-:W-:-:S04]  /*7070*/  IMAD R23, R15, 0x8, R24 ;  /* 0x000000080f177824 */ /* 0x000fc800078e0218 */
[----:B------:R-:W0:Y:S02]  /*7080*/  SYNCS.PHASECHK.TRANS64.TRYWAIT P0, [R23+URZ+0x10], R14 ;  /* 0x0000100e170075a7 */ /* 0x000e24000800017f */
[----:B01----:R-:W-:Y:S05]  /*7090*/  @!P0 BRA `(.L_x_170) ;  /* 0x0000000c004c8947 */ /* 0x003fea0003800000 */
.L_x_187:
[----:B0-----:R-:W-:Y:S01]  /*70a0*/  PRMT R14, R19, 0x9910, RZ ;  /* 0x00009910130e7816 */ /* 0x001fe200000000ff */
[----:B------:R0:W-:Y:S03]  /*70b0*/  @!P1 SYNCS.ARRIVE.TRANS64 RZ, [R23+URZ], R20 ;  /* 0x0000001417ff99a7 */ /* 0x0001e6000800003f */
[----:B------:R-:W-:-:S13]  /*70c0*/  ISETP.NE.AND P0, PT, R14, 0x2, PT ;  /* 0x000000020e00780c */ /* 0x000fda0003f05270 */
[----:B0-----:R-:W-:Y:S05]  /*70d0*/  @P0 BRA `(.L_x_171) ;  /* 0x0000000000040947 */ /* 0x001fea0003800000 */
[----:B------:R-:W-:Y:S01]  /*70e0*/  BPT.TRAP 0x1 ;  /* 0x000000040000795c */ /* 0x000fe20000300000 */
.L_x_171:
[----:B------:R-:W-:Y:S01]  /*70f0*/  IMAD R14, R15, 0x2000, R12 ;  /* 0x000020000f0e7824 */ /* 0x000fe200078e020c */
[----:B------:R-:W-:Y:S01]  /*7100*/  R2UR UR25, R23 ;  /* 0x00000000171972ca */ /* 0x000fe200000e0000 */
[--C-:B------:R-:W-:Y:S01]  /*7110*/  IMAD R20, R15, 0x4000, R24.reuse ;  /* 0x000040000f147824 */ /* 0x100fe200078e0218 */
[----:B------:R-:W-:Y:S01]  /*7120*/  R2UR UR28, R6 ;  /* 0x00000000061c72ca */ /* 0x000fe200000e0000 */
[----:B------:R-:W-:Y:S01]  /*7130*/  IMAD R14, R14, 0x2, R24 ;  /* 0x000000020e0e7824 */ /* 0x000fe200078e0218 */
[----:B------:R-:W-:Y:S01]  /*7140*/  UIADD3 UR4, UP0, UR22, 0xf0, URZ ;  /* 0x000000f016047890 */ /* 0x000fe2000ff1e03f */
[----:B------:R-:W-:Y:S01]  /*7150*/  VIADD R5, R5, 0xffffffff ;  /* 0xffffffff05057836 */ /* 0x000fe20000000000 */
[----:B------:R-:W-:Y:S01]  /*7160*/  R2UR UR24, R20 ;  /* 0x00000000141872ca */ /* 0x000fe200000e0000 */
[----:B------:R-:W-:Y:S01]  /*7170*/  UIADD3 UR30, UP1, UR22, 0x1f0, URZ ;  /* 0x000001f0161e7890 */ /* 0x000fe2000ff3e03f */
[----:B------:R-:W-:Y:S01]  /*7180*/  R2UR UR8, R14 ;  /* 0x000000000e0872ca */ /* 0x000fe200000e0000 */
[----:B------:R-:W-:Y:S01]  /*7190*/  UIADD3.X UR5, URZ, UR23, URZ, UP0, !UPT ;  /* 0x000000173f057290 */ /* 0x000fe200087fe43f */
[----:B------:R-:W-:Y:S01]  /*71a0*/  R2UR UR19, R4 ;  /* 0x00000000041372ca */ /* 0x000fe200000e0000 */
[----:B------:R-:W-:Y:S01]  /*71b0*/  UIADD3.X UR31, URZ, UR23, URZ, UP1, !UPT ;  /* 0x000000173f1f7290 */ /* 0x000fe20008ffe43f */
[----:B------:R-:W-:Y:S01]  /*71c0*/  R2UR UR26, R25 ;  /* 0x00000000191a72ca */ /* 0x000fe200000e0000 */
[----:B------:R-:W-:Y:S01]  /*71d0*/  VIADD R15, R15, 0x1 ;  /* 0x000000010f0f7836 */ /* 0x000fe20000000000 */
[----:B------:R-:W-:Y:S01]  /*71e0*/  R2UR UR27, R21 ;  /* 0x00000000151b72ca */ /* 0x000fe200000e0000 */
[----:B------:R-:W-:Y:S01]  /*71f0*/  UMOV UR6, 0x0 ;  /* 0x0000000000067882 */ /* 0x000fe20000000000 */
[----:B------:R-:W-:Y:S01]  /*7200*/  R2UR UR18, R22 ;  /* 0x00000000161272ca */ /* 0x000fe200000e0000 */
[----:B------:R-:W-:Y:S01]  /*7210*/  UMOV UR7, 0x10000000 ;  /* 0x1000000000077882 */ /* 0x000fe20000000000 */
[----:B------:R-:W-:Y:S01]  /*7220*/  R2UR UR10, R26 ;  /* 0x000000001a0a72ca */ /* 0x000fe200000e0000 */
[----:B------:R-:W-:Y:S01]  /*7230*/  UIADD3 UR24, UR24, 0x100, URZ ;  /* 0x0000010018187890 */ /* 0x000fe2000fffe03f */
[----:B------:R-:W-:Y:S01]  /*7240*/  ISETP.GT.AND P1, PT, R5, 0x1, PT ;  /* 0x000000010500780c */ /* 0x000fe20003f24270 */
[----:B------:R-:W-:Y:S01]  /*7250*/  UIADD3 UR16, UR8, 0x8100, URZ ;  /* 0x0000810008107890 */ /* 0x000fe2000fffe03f */
[----:B------:R-:W-:Y:S01]  /*7260*/  ISETP.NE.AND P0, PT, R15, 0x2, PT ;  /* 0x000000020f00780c */ /* 0x000fe20003f05270 */
[----:B------:R-:W-:Y:S01]  /*7270*/  UIADD3 UR8, UR8, 0xa100, URZ ;  /* 0x0000a10008087890 */ /* 0x000fe2000fffe03f */
[----:B------:R-:W-:Y:S01]  /*7280*/  VIADD R4, R4, 0x40 ;  /* 0x0000004004047836 */ /* 0x000fe20000000000 */
[----:B------:R-:W-:Y:S01]  /*7290*/  UMOV UR21, 0xff0000 ;  /* 0x00ff000000157882 */ /* 0x000fe20000000000 */
[----:B------:R-:W-:Y:S01]  /*72a0*/  UMOV UR17, UR25 ;  /* 0x0000001900117c82 */ /* 0x000fe20008000000 */
[----:B------:R-:W-:Y:S01]  /*72b0*/  UMOV UR20, UR28 ;  /* 0x0000001c00147c82 */ /* 0x000fe20008000000 */
[----:B------:R-:W-:Y:S01]  /*72c0*/  UMOV UR9, UR25 ;  /* 0x0000001900097c82 */ /* 0x000fe20008000000 */
[----:B------:R-:W-:Y:S01]  /*72d0*/  UMOV UR11, UR19 ;  /* 0x00000013000b7c82 */ /* 0x000fe20008000000 */
[----:B------:R0:W-:Y:S01]  /*72e0*/  UTMALDG.3D [UR24], [UR4], desc[UR6] ;  /* 0x00000618040075b4 */ /* 0x0001e20008011000 */
[----:B------:R-:W-:Y:S01]  /*72f0*/  UMOV UR12, UR28 ;  /* 0x0000001c000c7c82 */ /* 0x000fe20008000000 */
[----:B------:R-:W-:Y:S01]  /*7300*/  SEL R14, RZ, 0x1, P0 ;  /* 0x00000001ff0e7807 */ /* 0x000fe20000000000 */
[----:B------:R-:W-:Y:S01]  /*7310*/  VIADD R25, R25, 0x40 ;  /* 0x0000004019197836 */ /* 0x000fe20000000000 */
[----:B------:R-:W-:-:S02]  /*7320*/  SEL R15, R15, RZ, P0 ;  /* 0x000000ff0f0f7207 */ /* 0x000fc40000000000 */
[----:B------:R-:W-:Y:S01]  /*7330*/  LOP3.LUT R7, R7, R14, RZ, 0x3c, !PT ;  /* 0x0000000e07077212 */ /* 0x000fe200078e3cff */
[----:B------:R0:W-:Y:S01]  /*7340*/  UTMALDG.3D.MULTICAST [UR16], [UR30], UR21, desc[UR6] ;  /* 0x000006101e0073b4 */ /* 0x0001e20008011815 */
[----:B------:R0:W-:Y:S02]  /*7350*/  UTMALDG.3D.MULTICAST [UR8], [UR30], UR21, desc[UR6] ;  /* 0x000006081e0073b4 */ /* 0x0001e40008011815 */
[----:B0-----:R-:W-:Y:S05]  /*7360*/  @P1 BRA `(.L_x_172) ;  /* 0xfffffffc00281947 */ /* 0x001fea000383ffff */
.L_x_169:
[----:B------:R-:W-:Y:S05]  /*7370*/  BSYNC B1 ;  /* 0x0000000000017941 */ /* 0x000fea0003800000 */
.L_x_168:
[----:B------:R-:W-:Y:S01]  /*7380*/  LOP3.LUT P1, RZ, R10, 0xff, RZ, 0xc0, !PT ;  /* 0x000000ff0aff7812 */ /* 0x000fe2000782c0ff */
[----:B------:R-:W-:Y:S01]  /*7390*/  IMAD.IADD R8, R9, 0x1, R8 ;  /* 0x0000000109087824 */ /* 0x000fe200078e0208 */
[----:B------:R-:W-:Y:S01]  /*73a0*/  IADD3 R16, P2, R16, UR36, RZ ;  /* 0x0000002410107c10 */ /* 0x000fe2000ff5e0ff */
[----:B------:R-:W-:Y:S01]  /*73b0*/  ULDC.64 UR4, c[0x0][0x650] ;  /* 0x0001940000047ab9 */ /* 0x000fe20000000a00 */
[----:B------:R-:W-:Y:S01]  /*73c0*/  BSSY B1, `(.L_x_173) ;  /* 0x000006d000017945 */ /* 0x000fe20003800000 */
[----:B------:R-:W-:Y:S01]  /*73d0*/  IMAD.MOV.U32 R21, RZ, RZ, -0x1 ;  /* 0xffffffffff157424 */ /* 0x000fe200078e00ff */
[----:B------:R-:W-:Y:S01]  /*73e0*/  SHF.R.U32.HI R4, RZ, 0x1, R8 ;  /* 0x00000001ff047819 */ /* 0x000fe20000011608 */
[----:B------:R-:W-:Y:S01]  /*73f0*/  IMAD.MOV.U32 R20, RZ, RZ, -0x1 ;  /* 0xffffffffff147424 */ /* 0x000fe200078e00ff */
[----:B------:R-:W-:Y:S02]  /*7400*/  ISETP.GT.U32.AND P0, PT, R8, 0x1, PT ;  /* 0x000000010800780c */ /* 0x000fe40003f04070 */
[----:B------:R-:W-:-:S02]  /*7410*/  LOP3.LUT R4, R4, 0x1, RZ, 0xc0, !PT ;  /* 0x0000000104047812 */ /* 0x000fc400078ec0ff */
[----:B------:R-:W-:Y:S01]  /*7420*/  ISETP.LT.U32.AND P0, PT, R9, 0x2, P0 ;  /* 0x000000020900780c */ /* 0x000fe20000701070 */
[----:B------:R-:W0:Y:S01]  /*7430*/  @P1 S2R R6, SR_CgaCtaId ;  /* 0x0000000000061919 */ /* 0x000e220000008800 */
[----:B------:R-:W-:Y:S02]  /*7440*/  @P1 MOV R5, 0x400 ;  /* 0x0000040000051802 */ /* 0x000fe40000000f00 */
[----:B------:R-:W-:Y:S02]  /*7450*/  IADD3.X R17, R17, UR42, RZ, P2, !PT ;  /* 0x0000002a11117c10 */ /* 0x000fe400097fe4ff */
[----:B------:R-:W-:Y:S02]  /*7460*/  ISETP.GE.U32.AND P2, PT, R16, UR4, PT ;  /* 0x0000000410007c0c */ /* 0x000fe4000bf46070 */
[----:B------:R-:W-:Y:S02]  /*7470*/  LOP3.LUT R8, R8, 0x1, RZ, 0xc0, !PT ;  /* 0x0000000108087812 */ /* 0x000fe400078ec0ff */
[----:B------:R-:W-:-:S02]  /*7480*/  PRMT R10, RZ, 0x7610, R10 ;  /* 0x00007610ff0a7816 */ /* 0x000fc4000000000a */
[----:B0-----:R-:W-:Y:S01]  /*7490*/  @P1 LEA R5, R6, R5, 0x18 ;  /* 0x0000000506051211 */ /* 0x001fe200078ec0ff */
[----:B------:R-:W-:-:S03]  /*74a0*/  IMAD.MOV.U32 R6, RZ, RZ, -0x1 ;  /* 0xffffffffff067424 */ /* 0x000fc600078e00ff */
[----:B------:R0:W-:Y:S01]  /*74b0*/  @P1 SYNCS.ARRIVE.TRANS64.A1T0 RZ, [R5+URZ+0x38], RZ ;  /* 0x000038ff05ff19a7 */ /* 0x0001e2000810003f */
[----:B------:R-:W-:Y:S02]  /*74c0*/  ISETP.NE.U32.AND P1, PT, R4, 0x1, PT ;  /* 0x000000010400780c */ /* 0x000fe40003f25070 */
[----:B------:R-:W-:Y:S02]  /*74d0*/  SEL R4, RZ, 0x1, !P0 ;  /* 0x00000001ff047807 */ /* 0x000fe40004000000 */
[----:B------:R-:W-:Y:S02]  /*74e0*/  ISETP.GE.U32.AND.EX P0, PT, R17, UR5, PT, P2 ;  /* 0x0000000511007c0c */ /* 0x000fe4000bf06120 */
[----:B------:R-:W-:-:S04]  /*74f0*/  ISETP.GT.U32.AND P1, PT, R9, 0x1, !P1 ;  /* 0x000000010900780c */ /* 0x000fc80004f24070 */
[----:B0-----:R-:W-:-:S04]  /*7500*/  SEL R5, RZ, 0x1, !P1 ;  /* 0x00000001ff057807 */ /* 0x001fc80004800000 */
[--C-:B------:R-:W-:Y:S02]  /*7510*/  LOP3.LUT R3, R5, R3, R4.reuse, 0x96, !PT ;  /* 0x0000000305037212 */ /* 0x100fe400078e9604 */
[----:B------:R-:W-:Y:S01]  /*7520*/  PRMT R4, RZ, 0x7610, R4 ;  /* 0x00007610ff047816 */ /* 0x000fe20000000004 */
[----:B------:R-:W-:Y:S06]  /*7530*/  @P0 BRA `(.L_x_174) ;  /* 0x0000000400540947 */ /* 0x000fec0003800000 */
[----:B------:R-:W0:Y:S01]  /*7540*/  S2R R15, SR_CTAID.X ;  /* 0x00000000000f7919 */ /* 0x000e220000002500 */
[----:B------:R-:W-:Y:S01]  /*7550*/  ULDC.64 UR4, c[0x0][0x628] ;  /* 0x00018a0000047ab9 */ /* 0x000fe20000000a00 */
[----:B------:R-:W-:Y:S01]  /*7560*/  ULDC UR7, c[0x0][0x630] ;  /* 0x00018c0000077ab9 */ /* 0x000fe20000000800 */
[----:B------:R-:W-:Y:S01]  /*7570*/  ISETP.NE.U32.AND P0, PT, RZ, UR4, PT ;  /* 0x00000004ff007c0c */ /* 0x000fe2000bf05070 */
[----:B------:R-:W1:Y:S01]  /*7580*/  S2R R20, SR_CTAID.Y ;  /* 0x0000000000147919 */ /* 0x000e620000002600 */
[----:B------:R-:W-:Y:S01]  /*7590*/  ULDC UR8, c[0x0][0x150] ;  /* 0x0000540000087ab9 */ /* 0x000fe20000000800 */
[----:B------:R-:W-:Y:S01]  /*75a0*/  IMAD.MOV.U32 R4, RZ, RZ, R16 ;  /* 0x000000ffff047224 */ /* 0x000fe200078e0010 */
[----:B------:R-:W-:Y:S01]  /*75b0*/  ISETP.NE.AND.EX P0, PT, RZ, UR5, PT, P0 ;  /* 0x00000005ff007c0c */ /* 0x000fe2000bf05300 */
[----:B------:R-:W-:Y:S01]  /*75c0*/  IMAD.MOV.U32 R5, RZ, RZ, R17 ;  /* 0x000000ffff057224 */ /* 0x000fe200078e0011 */
[----:B0-----:R-:W-:-:S11]  /*75d0*/  I2FP.F32.U32 R22, R15 ;  /* 0x0000000f00167245 */ /* 0x001fd60000201000 */
[----:B------:R-:W-:Y:S05]  /*75e0*/  @!P0 BRA `(.L_x_175) ;  /* 0x0000000000288947 */ /* 0x000fea0003800000 */
[----:B------:R-:W-:Y:S02]  /*75f0*/  ULDC UR6, c[0x0][0x634] ;  /* 0x00018d0000067ab9 */ /* 0x000fe40000000800 */
[----:B------:R-:W-:-:S05]  /*7600*/  IADD3 R5, P0, R16, UR6, RZ ;  /* 0x0000000610057c10 */ /* 0x000fca000ff1e0ff */
[----:B------:R-:W-:-:S04]  /*7610*/  IMAD.X R21, RZ, RZ, R17, P0 ;  /* 0x000000ffff157224 */ /* 0x000fc800000e0611 */
[----:B------:R-:W-:-:S04]  /*7620*/  IMAD.WIDE.U32 R6, R21, UR4, RZ ;  /* 0x0000000415067c25 */ /* 0x000fc8000f8e00ff */
[----:B------:R-:W-:-:S04]  /*7630*/  IMAD.WIDE.U32 R6, P0, R5, UR5, R6 ;  /* 0x0000000505067c25 */ /* 0x000fc8000f800006 */
[----:B------:R-:W-:-:S04]  /*7640*/  IMAD.WIDE.U32 R4, R5, UR4, RZ ;  /* 0x0000000405047c25 */ /* 0x000fc8000f8e00ff */
[----:B------:R-:W-:Y:S01]  /*7650*/  IMAD.MOV.U32 R4, RZ, RZ, R7 ;  /* 0x000000ffff047224 */ /* 0x000fe200078e0007 */
[----:B------:R-:W-:Y:S01]  /*7660*/  IADD3 RZ, P1, R5, R6, RZ ;  /* 0x0000000605ff7210 */ /* 0x000fe20007f3e0ff */
[----:B------:R-:W-:-:S04]  /*7670*/  IMAD.X R5, RZ, RZ, RZ, P0 ;  /* 0x000000ffff057224 */ /* 0x000fc800000e06ff */
[----:B------:R-:W-:-:S08]  /*7680*/  IMAD.WIDE.U32.X R4, R21, UR5, R4, P1 ;  /* 0x0000000515047c25 */ /* 0x000fd000088e0404 */
.L_x_175:
[--C-:B------:R-:W-:Y:S01]  /*7690*/  SHF.R.U64 R14, R4, UR7, R5.reuse ;  /* 0x00000007040e7c19 */ /* 0x100fe20008001205 */
[----:B------:R-:W-:Y:S01]  /*76a0*/  FMUL R22, R22, UR8 ;  /* 0x0000000816167c20 */ /* 0x000fe20008400000 */
[----:B------:R-:W-:Y:S01]  /*76b0*/  SHF.R.U32.HI R4, RZ, UR7, R5 ;  /* 0x00000007ff047c19 */ /* 0x000fe20008011605 */
[----:B------:R-:W0:Y:S01]  /*76c0*/  LDC R6, c[0x0][0x144] ;  /* 0x00005100ff067b82 */ /* 0x000e220000000800 */
[----:B------:R-:W-:Y:S01]  /*76d0*/  IADD3 R5, P0, RZ, -R14, RZ ;  /* 0x8000000eff057210 */ /* 0x000fe20007f1e0ff */
[----:B------:R-:W-:Y:S01]  /*76e0*/  ULDC UR6, c[0x0][0x154] ;  /* 0x0000550000067ab9 */ /* 0x000fe20000000800 */
[----:B-1----:R-:W-:Y:S01]  /*76f0*/  I2FP.F32.U32 R7, R20 ;  /* 0x0000001400077245 */ /* 0x002fe20000201000 */
[----:B------:R-:W1:Y:S01]  /*7700*/  F2I.U32.TRUNC.NTZ R22, R22 ;  /* 0x0000001600167305 */ /* 0x000e62000020f000 */
[----:B------:R-:W-:Y:S01]  /*7710*/  ULDC.64 UR4, c[0x0][0x620] ;  /* 0x0001880000047ab9 */ /* 0x000fe20000000a00 */
[----:B------:R-:W-:Y:S01]  /*7720*/  IMAD.X R4, RZ, RZ, ~R4, P0 ;  /* 0x000000ffff047224 */ /* 0x000fe200000e0e04 */
[----:B------:R-:W-:Y:S01]  /*7730*/  ISETP.NE.AND P2, PT, R2, 0x1, PT ;  /* 0x000000010200780c */ /* 0x000fe20003f45270 */
[----:B------:R-:W-:Y:S01]  /*7740*/  FMUL R23, R7, UR6 ;  /* 0x0000000607177c20 */ /* 0x000fe20008400000 */
[----:B------:R-:W2:Y:S01]  /*7750*/  LDC R25, c[0x0][0x148] ;  /* 0x00005200ff197b82 */ /* 0x000ea20000000800 */
[----:B------:R-:W-:Y:S01]  /*7760*/  IMAD R4, R4, UR4, RZ ;  /* 0x0000000404047c24 */ /* 0x000fe2000f8e02ff */
[----:B------:R-:W-:-:S02]  /*7770*/  ULDC.64 UR6, c[0x0][0x640] ;  /* 0x0001900000067ab9 */ /* 0x000fc40000000a00 */
[----:B------:R-:W-:Y:S01]  /*7780*/  ISETP.NE.U32.AND P0, PT, RZ, UR6, PT ;  /* 0x00000006ff007c0c */ /* 0x000fe2000bf05070 */
[----:B------:R-:W3:Y:S01]  /*7790*/  F2I.U32.TRUNC.NTZ R23, R23 ;  /* 0x0000001700177305 */ /* 0x000ee2000020f000 */
[C---:B------:R-:W-:Y:S02]  /*77a0*/  IMAD R7, R5.reuse, UR5, R4 ;  /* 0x0000000505077c24 */ /* 0x040fe4000f8e0204 */
[----:B------:R-:W-:Y:S01]  /*77b0*/  IMAD.WIDE.U32 R4, R5, UR4, R16 ;  /* 0x0000000405047c25 */ /* 0x000fe2000f8e0010 */
[----:B------:R-:W-:Y:S01]  /*77c0*/  ULDC UR4, c[0x0][0x618] ;  /* 0x0001860000047ab9 */ /* 0x000fe20000000800 */
[----:B------:R-:W-:Y:S02]  /*77d0*/  ISETP.NE.AND.EX P0, PT, RZ, UR7, PT, P0 ;  /* 0x00000007ff007c0c */ /* 0x000fe4000bf05300 */
[----:B------:R-:W-:Y:S02]  /*77e0*/  IMAD.IADD R5, R5, 0x1, R7 ;  /* 0x0000000105057824 */ /* 0x000fe400078e0207 */
[----:B-1----:R-:W-:-:S03]  /*77f0*/  IMAD.MOV R22, RZ, RZ, -R22 ;  /* 0x000000ffff167224 */ /* 0x002fc600078e0a16 */
[----:B------:R-:W-:Y:S01]  /*7800*/  SHF.R.U64 R21, R4, UR4, R5 ;  /* 0x0000000404157c19 */ /* 0x000fe20008001205 */
[----:B0-----:R-:W-:Y:S01]  /*7810*/  IMAD R15, R6, R22, R15 ;  /* 0x00000016060f7224 */ /* 0x001fe200078e020f */
[----:B------:R-:W-:Y:S01]  /*7820*/  SHF.R.U32.HI R4, RZ, UR4, R5 ;  /* 0x00000004ff047c19 */ /* 0x000fe20008011605 */
[----:B------:R-:W-:Y:S01]  /*7830*/  ULDC UR4, c[0x0][0x608] ;  /* 0x0001820000047ab9 */ /* 0x000fe20000000800 */
[----:B---3--:R-:W-:Y:S02]  /*7840*/  IMAD.MOV R6, RZ, RZ, -R23 ;  /* 0x000000ffff067224 */ /* 0x008fe400078e0a17 */
[--C-:B------:R-:W-:Y:S02]  /*7850*/  SHF.R.U64 R22, R21, UR4, R4.reuse ;  /* 0x0000000415167c19 */ /* 0x100fe40008001204 */
[----:B------:R-:W-:Y:S01]  /*7860*/  SHF.R.U32.HI R5, RZ, UR4, R4 ;  /* 0x00000004ff057c19 */ /* 0x000fe20008011604 */
[----:B------:R-:W-:Y:S01]  /*7870*/  ULDC UR4, c[0x0][0x658] ;  /* 0x0001960000047ab9 */ /* 0x000fe20000000800 */
[----:B--2---:R-:W-:-:S02]  /*7880*/  @P2 IMAD R15, R25, R6, R20 ;  /* 0x00000006190f2224 */ /* 0x004fc400078e0214 */
[--C-:B------:R-:W-:Y:S02]  /*7890*/  SHF.R.U64 R20, R22, UR4, R5.reuse ;  /* 0x0000000416147c19 */ /* 0x100fe40008001205 */
[----:B------:R-:W-:-:S03]  /*78a0*/  SHF.R.U32.HI R23, RZ, UR4, R5 ;  /* 0x00000004ff177c19 */ /* 0x000fc60008011605 */
[----:B------:R-:W-:Y:S02]  /*78b0*/  IMAD.MOV.U32 R6, RZ, RZ, R20 ;  /* 0x000000ffff067224 */ /* 0x000fe400078e0014 */
[----:B------:R-:W-:Y:S01]  /*78c0*/  IMAD.MOV.U32 R5, RZ, RZ, R23 ;  /* 0x000000ffff057224 */ /* 0x000fe200078e0017 */
[----:B------:R-:W-:Y:S06]  /*78d0*/  @!P0 BRA `(.L_x_176) ;  /* 0x00000000002c8947 */ /* 0x000fec0003800000 */
        /* <DEDUP_REMOVED lines=9> */
[----:B------:R-:W-:-:S04]  /*7970*/  IMAD.WIDE.U32.X R4, R23, UR7, R4, P1 ;  /* 0x0000000717047c25 */ /* 0x000fc800088e0404 */
[----:B------:R-:W-:-:S07]  /*7980*/  IMAD.MOV.U32 R6, RZ, RZ, R4 ;  /* 0x000000ffff067224 */ /* 0x000fce00078e0004 */
.L_x_176:
[----:B------:R-:W-:Y:S01]  /*7990*/  ULDC UR4, c[0x0][0x648] ;  /* 0x0001920000047ab9 */ /* 0x000fe20000000800 */
[----:B------:R-:W-:Y:S01]  /*79a0*/  LOP3.LUT R4, R22, UR14, RZ, 0xc0, !PT ;  /* 0x0000000e16047c12 */ /* 0x000fe2000f8ec0ff */
[----:B------:R-:W-:Y:S01]  /*79b0*/  ULDC UR5, c[0x0][0x610] ;  /* 0x0001840000057ab9 */ /* 0x000fe20000000800 */
[----:B------:R-:W-:Y:S01]  /*79c0*/  SHF.R.U64 R5, R6, UR4, R5 ;  /* 0x0000000406057c19 */ /* 0x000fe20008001205 */
[----:B------:R-:W-:Y:S01]  /*79d0*/  ULDC UR4, c[0x0][0x638] ;  /* 0x00018e0000047ab9 */ /* 0x000fe20000000800 */
[----:B------:R-:W-:-:S03]  /*79e0*/  LOP3.LUT R21, R21, UR13, RZ, 0xc0, !PT ;  /* 0x0000000d15157c12 */ /* 0x000fc6000f8ec0ff */
[----:B------:R-:W-:Y:S02]  /*79f0*/  IMAD.MOV R7, RZ, RZ, -R5 ;  /* 0x000000ffff077224 */ /* 0x000fe400078e0a05 */
[----:B------:R-:W-:Y:S02]  /*7a00*/  IMAD R4, R5, UR15, R4 ;  /* 0x0000000f05047c24 */ /* 0x000fe4000f8e0204 */
[----:B------:R-:W-:Y:S01]  /*7a10*/  IMAD R20, R7, UR4, R20 ;  /* 0x0000000407147c24 */ /* 0x000fe2000f8e0214 */
[----:B------:R-:W-:Y:S01]  /*7a20*/  ULDC UR4, c[0x0][0x600] ;  /* 0x0001800000047ab9 */ /* 0x000fe20000000800 */
[----:B------:R-:W-:Y:S02]  /*7a30*/  IMAD R15, R4, UR5, R15 ;  /* 0x00000005040f7c24 */ /* 0x000fe4000f8e020f */
[----:B------:R-:W-:Y:S02]  /*7a40*/  IMAD R6, R20, UR4, R21 ;  /* 0x0000000414067c24 */ /* 0x000fe4000f8e0215 */
[----:B------:R-:W-:-:S03]  /*7a50*/  IMAD.MOV.U32 R4, RZ, RZ, 0x1 ;  /* 0x00000001ff047424 */ /* 0x000fc600078e00ff */
[----:B------:R-:W-:Y:S02]  /*7a60*/  SEL R20, R6, R15, !P2 ;  /* 0x0000000f06147207 */ /* 0x000fe40005000000 */
[----:B------:R-:W-:Y:S01]  /*7a70*/  SEL R21, R15, R6, !P2 ;  /* 0x000000060f157207 */ /* 0x000fe20005000000 */
[----:B------:R-:W-:-:S07]  /*7a80*/  IMAD.MOV.U32 R6, RZ, RZ, R14 ;  /* 0x000000ffff067224 */ /* 0x000fce00078e000e */
.L_x_174:
[----:B------:R-:W-:Y:S05]  /*7a90*/  BSYNC B1 ;  /* 0x0000000000017941 */ /* 0x000fea0003800000 */
.L_x_173:
[----:B------:R-:W-:-:S13]  /*7aa0*/  LOP3.LUT P0, RZ, R4, 0xff, RZ, 0xc0, !PT ;  /* 0x000000ff04ff7812 */ /* 0x000fda000780c0ff */
[----:B------:R-:W-:Y:S05]  /*7ab0*/  @P0 BRA `(.L_x_177) ;  /* 0xfffffff400140947 */ /* 0x000fea000383ffff */
[----:B------:R-:W-:Y:S05]  /*7ac0*/  BSYNC B0 ;  /* 0x0000000000007941 */ /* 0x000fea0003800000 */
.L_x_166:
[----:B------:R-:W-:-:S03]  /*7ad0*/  UMOV UR4, 0xffffffff ;  /* 0xffffffff00047882 */ /* 0x000fc60000000000 */
[----:B------:R-:W-:Y:S05]  /*7ae0*/  BRA.DIV UR4, `(.L_x_178) ;  /* 0x0000000204cc7947 */ /* 0x000fea000b800000 */
[----:B------:R-:W-:-:S13]  /*7af0*/  ELECT P6, URZ, PT ;  /* 0x00000000003f782f */ /* 0x000fda00038c0000 */
.L_x_190:
[----:B------:R-:W-:Y:S04]  /*7b00*/  BSSY B0, `(.L_x_179) ;  /* 0x0000019000007945 */ /* 0x000fe80003800000 */
[----:B------:R-:W-:Y:S05]  /*7b10*/  @!P6 BRA `(.L_x_180) ;  /* 0x00000000005ce947 */ /* 0x000fea0003800000 */
[----:B------:R-:W-:-:S04]  /*7b20*/  LOP3.LUT R18, R18, 0x2, RZ, 0xfc, !PT ;  /* 0x0000000212127812 */ /* 0x000fc800078efcff */
[----:B------:R-:W-:-:S13]  /*7b30*/  ISETP.NE.AND P0, PT, R18, 0x3, PT ;  /* 0x000000031200780c */ /* 0x000fda0003f05270 */
[----:B------:R-:W-:Y:S05]  /*7b40*/  @!P0 BRA `(.L_x_181) ;  /* 0x0000000000048947 */ /* 0x000fea0003800000 */
[----:B------:R-:W-:Y:S01]  /*7b50*/  BPT.TRAP 0x1 ;  /* 0x000000040000795c */ /* 0x000fe20000300000 */
.L_x_181:
[----:B------:R-:W0:Y:S01]  /*7b60*/  S2R R5, SR_CgaCtaId ;  /* 0x0000000000057919 */ /* 0x000e220000008800 */
[----:B------:R-:W-:Y:S02]  /*7b70*/  MOV R0, 0x400 ;  /* 0x0000040000007802 */ /* 0x000fe40000000f00 */
[----:B------:R-:W-:Y:S02]  /*7b80*/  SHF.L.U32 R2, R3, 0x1f, RZ ;  /* 0x0000001f03027819 */ /* 0x000fe400000006ff */
[----:B0-----:R-:W-:-:S05]  /*7b90*/  LEA R5, R5, R0, 0x18 ;  /* 0x0000000005057211 */ /* 0x001fca00078ec0ff */
[----:B------:R-:W-:-:S04]  /*7ba0*/  VIADD R5, R5, 0x10 ;  /* 0x0000001005057836 */ /* 0x000fc80000000000 */
[C---:B------:R-:W-:Y:S02]  /*7bb0*/  IMAD R7, R8.reuse, 0x8, R5 ;  /* 0x0000000808077824 */ /* 0x040fe400078e0205 */
[----:B------:R-:W-:Y:S02]  /*7bc0*/  VIADD R8, R8, 0x1 ;  /* 0x0000000108087836 */ /* 0x000fe40000000000 */
[----:B------:R-:W0:Y:S03]  /*7bd0*/  SYNCS.PHASECHK.TRANS64.TRYWAIT P0, [R7+URZ], R2 ;  /* 0x00000002070075a7 */ /* 0x000e26000800017f */
[----:B------:R-:W-:-:S04]  /*7be0*/  ISETP.NE.AND P1, PT, R8, 0x2, PT ;  /* 0x000000020800780c */ /* 0x000fc80003f25270 */
[----:B------:R-:W-:Y:S02]  /*7bf0*/  SEL R0, RZ, 0x1, P1 ;  /* 0x00000001ff007807 */ /* 0x000fe40000800000 */
[----:B------:R-:W-:Y:S02]  /*7c00*/  SEL R8, R8, RZ, P1 ;  /* 0x000000ff08087207 */ /* 0x000fe40000800000 */
[----:B------:R-:W-:Y:S01]  /*7c10*/  LOP3.LUT R0, R3, R0, RZ, 0x3c, !PT ;  /* 0x0000000003007212 */ /* 0x000fe200078e3cff */
[----:B0-----:R-:W-:Y:S06]  /*7c20*/  @!P0 BRA `(.L_x_182) ;  /* 0x00000000009c8947 */ /* 0x001fec0003800000 */
.L_x_191:
[----:B------:R-:W-:Y:S01]  /*7c30*/  IMAD R5, R8, 0x8, R5 ;  /* 0x0000000808057824 */ /* 0x000fe200078e0205 */
[----:B------:R-:W-:-:S07]  /*7c40*/  SHF.L.U32 R0, R0, 0x1f, RZ ;  /* 0x0000001f00007819 */ /* 0x000fce00000006ff */
.L_x_183:
[----:B-1----:R1:W2:Y:S02]  /*7c50*/  SYNCS.PHASECHK.TRANS64.TRYWAIT P0, [R5+URZ], R0 ;  /* 0x00000000050075a7 */ /* 0x0022a4000800017f */
[----:B--2---:R-:W-:Y:S05]  /*7c60*/  @!P0 NANOSLEEP.SYNCS 0x989680 ;  /* 0x009896800000895d */ /* 0x004fea0003900000 */
[----:B------:R-:W2:Y:S02]  /*7c70*/  @!P0 SYNCS.PHASECHK.TRANS64 P0, [R5+URZ], R0 ;  /* 0x00000000050085a7 */ /* 0x000ea4000800007f */
[----:B--2---:R-:W-:Y:S05]  /*7c80*/  @!P0 BRA `(.L_x_183) ;  /* 0xfffffffc00f08947 */ /* 0x004fea000383ffff */
.L_x_180:
[----:B------:R-:W-:Y:S05]  /*7c90*/  BSYNC B0 ;  /* 0x0000000000007941 */ /* 0x000fea0003800000 */
.L_x_179:
[----:B------:R-:W-:Y:S05]  /*7ca0*/  EXIT ;  /* 0x000000000000794d */ /* 0x000fea0003800000 */
.L_x_21:
[----:B-1----:R1:W2:Y:S02]  /*7cb0*/  SYNCS.PHASECHK.TRANS64.TRYWAIT P1, [R3+URZ], R0 ;  /* 0x00000000030075a7 */ /* 0x0022a4000802017f */
[----:B--2---:R-:W-:Y:S05]  /*7cc0*/  @!P1 NANOSLEEP.SYNCS 0x989680 ;  /* 0x009896800000995d */ /* 0x004fea0003900000 */
[----:B------:R-:W2:Y:S02]  /*7cd0*/  @!P1 SYNCS.PHASECHK.TRANS64 P1, [R3+URZ], R0 ;  /* 0x00000000030095a7 */ /* 0x000ea4000802007f */
[----:B--2---:R-:W-:Y:S05]  /*7ce0*/  @!P1 BRA `(.L_x_21) ;  /* 0xfffffffc00f09947 */ /* 0x004fea000383ffff */
[----:B------:R-:W-:Y:S05]  /*7cf0*/  BRA `(.L_x_20) ;  /* 0xffffff98009c7947 */ /* 0x000fea000383ffff */
.L_x_26:
[----:B-1----:R1:W2:Y:S02]  /*7d00*/  SYNCS.PHASECHK.TRANS64.TRYWAIT P1, [R5+URZ], R4 ;  /* 0x00000004050075a7 */ /* 0x0022a4000802017f */
[----:B--2---:R-:W-:Y:S05]  /*7d10*/  @!P1 NANOSLEEP.SYNCS 0x989680 ;  /* 0x009896800000995d */ /* 0x004fea0003900000 */
[----:B------:R-:W2:Y:S02]  /*7d20*/  @!P1 SYNCS.PHASECHK.TRANS64 P1, [R5+URZ], R4 ;  /* 0x00000004050095a7 */ /* 0x000ea4000802007f */
[----:B--2---:R-:W-:Y:S05]  /*7d30*/  @!P1 BRA `(.L_x_26) ;  /* 0xfffffffc00f09947 */ /* 0x004fea000383ffff */
[----:B------:R-:W-:Y:S05]  /*7d40*/  BRA `(.L_x_25) ;  /* 0xffffff9c00787947 */ /* 0x000fea000383ffff */
.L_x_167:
[----:B------:R-:W-:Y:S01]  /*7d50*/  BSSY B1, `(.L_x_184) ;  /* 0x0000006000017945 */ /* 0x000fe20003800000 */
[----:B------:R-:W-:-:S07]  /*7d60*/  IMAD.MOV.U32 R15, RZ, RZ, -0x1 ;  /* 0xffffffffff0f7424 */ /* 0x000fce00078e00ff */
[----:B------:R-:W-:Y:S05]  /*7d70*/  WARPSYNC.COLLECTIVE R15, `(.L_x_185) ;  /* 0x000000000f0c7348 */ /* 0x000fea0003c00000 */
[----:B------:R-:W-:Y:S02]  /*7d80*/  ELECT P6, UR62, PT ;  /* 0x00000000003e782f */ /* 0x000fe400038c0000 */
[----:B------:R-:W-:Y:S01]  /*7d90*/  MOV R14, UR62 ;  /* 0x0000003e000e7c02 */ /* 0x000fe20008000f00 */
[----:B------:R-:W-:Y:S10]  /*7da0*/  ENDCOLLECTIVE ;  /* 0x000000000000791b */ /* 0x000ff40003800000 */
.L_x_185:
[----:B------:R-:W-:Y:S05]  /*7db0*/  BSYNC B1 ;  /* 0x0000000000017941 */ /* 0x000fea0003800000 */
.L_x_184:
[----:B------:R-:W-:Y:S05]  /*7dc0*/  BRA `(.L_x_186) ;  /* 0xfffffff0005c7947 */ /* 0x000fea000383ffff */
.L_x_170:
[----:B0-----:R0:W1:Y:S02]  /*7dd0*/  SYNCS.PHASECHK.TRANS64.TRYWAIT P0, [R23+URZ+0x10], R14 ;  /* 0x0000100e170075a7 */ /* 0x001064000800017f */
[----:B-1----:R-:W-:Y:S05]  /*7de0*/  @!P0 NANOSLEEP.SYNCS 0x989680 ;  /* 0x009896800000895d */ /* 0x002fea0003900000 */
[----:B------:R-:W1:Y:S02]  /*7df0*/  @!P0 SYNCS.PHASECHK.TRANS64 P0, [R23+URZ+0x10], R14 ;  /* 0x0000100e170085a7 */ /* 0x000e64000800007f */
[----:B-1----:R-:W-:Y:S05]  /*7e00*/  @!P0 BRA `(.L_x_170) ;  /* 0xfffffffc00f08947 */ /* 0x002fea000383ffff */
[----:B------:R-:W-:Y:S05]  /*7e10*/  BRA `(.L_x_187) ;  /* 0xfffffff000a07947 */ /* 0x000fea000383ffff */
.L_x_178:
[----:B------:R-:W-:Y:S01]  /*7e20*/  BSSY B0, `(.L_x_188) ;  /* 0x0000006000007945 */ /* 0x000fe20003800000 */
[----:B------:R-:W-:-:S07]  /*7e30*/  IMAD.MOV.U32 R15, RZ, RZ, -0x1 ;  /* 0xffffffffff0f7424 */ /* 0x000fce00078e00ff */
[----:B------:R-:W-:Y:S05]  /*7e40*/  WARPSYNC.COLLECTIVE R15, `(.L_x_189) ;  /* 0x000000000f0c7348 */ /* 0x000fea0003c00000 */
[----:B------:R-:W-:Y:S02]  /*7e50*/  ELECT P6, UR62, PT ;  /* 0x00000000003e782f */ /* 0x000fe400038c0000 */
[----:B------:R-:W-:Y:S01]  /*7e60*/  MOV R14, UR62 ;  /* 0x0000003e000e7c02 */ /* 0x000fe20008000f00 */
[----:B------:R-:W-:Y:S10]  /*7e70*/  ENDCOLLECTIVE ;  /* 0x000000000000791b */ /* 0x000ff40003800000 */
.L_x_189:
[----:B------:R-:W-:Y:S05]  /*7e80*/  BSYNC B0 ;  /* 0x0000000000007941 */ /* 0x000fea0003800000 */
.L_x_188:
[----:B------:R-:W-:Y:S05]  /*7e90*/  BRA `(.L_x_190) ;  /* 0xfffffffc00187947 */ /* 0x000fea000383ffff */
.L_x_182:
[----:B0-----:R0:W1:Y:S02]  /*7ea0*/  SYNCS.PHASECHK.TRANS64.TRYWAIT P0, [R7+URZ], R2 ;  /* 0x00000002070075a7 */ /* 0x001064000800017f */
[----:B-1----:R-:W-:Y:S05]  /*7eb0*/  @!P0 NANOSLEEP.SYNCS 0x989680 ;  /* 0x009896800000895d */ /* 0x002fea0003900000 */
[----:B------:R-:W1:Y:S02]  /*7ec0*/  @!P0 SYNCS.PHASECHK.TRANS64 P0, [R7+URZ], R2 ;  /* 0x00000002070085a7 */ /* 0x000e64000800007f */
[----:B-1----:R-:W-:Y:S05]  /*7ed0*/  @!P0 BRA `(.L_x_182) ;  /* 0xfffffffc00f08947 */ /* 0x002fea000383ffff */
[----:B------:R-:W-:Y:S05]  /*7ee0*/  BRA `(.L_x_191) ;  /* 0xfffffffc00507947 */ /* 0x000fea000383ffff */
.L_x_192:
[----:B------:R-:W-:-:S00]  /*7ef0*/  BRA `(.L_x_192) ;  /* 0xfffffffc00fc7947 */ /* 0x000fc0000383ffff */
[----:B------:R-:W-:-:S00]  /*7f00*/  NOP ;  /* 0x0000000000007918 */ /* 0x000fc00000000000 */
[----:B------:R-:W-:-:S00]  /*7f10*/  NOP ;  /* 0x0000000000007918 */ /* 0x000fc00000000000 */
[----:B------:R-:W-:-:S00]  /*7f20*/  NOP ;  /* 0x0000000000007918 */ /* 0x000fc00000000000 */
[----:B------:R-:W-:-:S00]  /*7f30*/  NOP ;  /* 0x0000000000007918 */ /* 0x000fc00000000000 */
[----:B------:R-:W-:-:S00]  /*7f40*/  NOP ;  /* 0x0000000000007918 */ /* 0x000fc00000000000 */
[----:B------:R-:W-:-:S00]  /*7f50*/  NOP ;  /* 0x0000000000007918 */ /* 0x000fc00000000000 */
[----:B------:R-:W-:-:S00]  /*7f60*/  NOP ;  /* 0x0000000000007918 */ /* 0x000fc00000000000 */
[----:B------:R-:W-:-:S00]  /*7f70*/  NOP ;  /* 0x0000000000007918 */ /* 0x000fc00000000000 */
.L_x_193:


//--------------------- .nv.global.init           --------------------------
	.section	.nv.global.init,"aw",@progbits
.nv.global.init:
	.type		$str$22,@object
	.size		$str$22,($str$23 - $str$22)
$str$22:
        /*0000*/ 	.byte	0x6b, 0x5f, 0x74, 0x69, 0x6c, 0x65, 0x5f, 0x63, 0x6f, 0x75, 0x6e, 0x74, 0x20, 0x3e, 0x3d, 0x20
        /*0010*/ 	.byte	0x31, 0x00
	.type		$str$23,@object
	.size		$str$23,(__unnamed_1 - $str$23)
$str$23:
        /*0012*/ 	.byte	0x2f, 0x74, 0x6d, 0x70, 0x2f, 0x63, 0x75, 0x74, 0x6c, 0x61, 0x73, 0x73, 0x5f, 0x73, 0x77, 0x65
        /*0022*/ 	.byte	0x65, 0x70, 0x5f, 0x73, 0x72, 0x63, 0x2f, 0x69, 0x6e, 0x63, 0x6c, 0x75, 0x64, 0x65, 0x2f, 0x63
        /*0032*/ 	.byte	0x75, 0x74, 0x6c, 0x61, 0x73, 0x73, 0x2f, 0x67, 0x65, 0x6d, 0x6d, 0x2f, 0x63, 0x6f, 0x6c, 0x6c
        /*0042*/ 	.byte	0x65, 0x63, 0x74, 0x69, 0x76, 0x65, 0x2f, 0x73, 0x6d, 0x39, 0x30, 0x5f, 0x6d, 0x6d, 0x61, 0x5f
        /*0052*/ 	.byte	0x74, 0x6d, 0x61, 0x5f, 0x67, 0x6d, 0x6d, 0x61, 0x5f, 0x73, 0x73, 0x5f, 0x77, 0x61, 0x72, 0x70
        /*0062*/ 	.byte	0x73, 0x70, 0x65, 0x63, 0x69, 0x61, 0x6c, 0x69, 0x7a, 0x65, 0x64, 0x2e, 0x68, 0x70, 0x70, 0x00
	.type		__unnamed_1,@object
	.size		__unnamed_1,(.L_0 - __unnamed_1)
__unnamed_1:
        /*0072*/ 	.byte	0x76, 0x6f, 0x69, 0x64, 0x20, 0x63, 0x75, 0x74, 0x6c, 0x61, 0x73, 0x73, 0x3a, 0x3a, 0x67, 0x65
        /* <DEDUP_REMOVED lines=180> */
        /*0bc2*/ 	.byte	0x74, 0x69, 0x74, 0x79, 0x5d, 0x00
.L_0:


//--------------------- .nv.shared._ZN7cutlass13device_kernelINS_4gemm6kernel13GemmUniversalIN4cute5tupleIJiiiiEEENS1_10collective13CollectiveMmaINS1_34MainloopSm90TmaGmmaWarpSpecializedILi2ENS5_IJNS4_1CILi8EEENSA_ILi1EEESC_EEENS1_35KernelTmaWarpSpecializedCooperativeEEENS5_IJNSA_ILi128EEESG_NSA_ILi64EEEEEENS_6half_tENS5_IJlSC_lEEESJ_NS5_IJSC_llEEENS4_8TiledMMAINS4_8MMA_AtomIJNS4_4SM904GMMA26MMA_64x128x16_F32F16F16_SSILNSP_5MajorE0ELSR_1ELNSP_7ScaleInE1ELSS_1EEEEEENS4_6LayoutINS5_IJNSA_ILi2EEESC_SC_EEENS5_IJSC_NSA_ILi0EEESY_EEEEENS5_IJNS4_10UnderscoreES11_S11_EEEEENS4_13SM90_TMA_LOADENS4_14ComposedLayoutINS4_7SwizzleILi3ELi4ELi3EEENS4_18smem_ptr_flag_bitsILi16EEENSV_INS5_IJSB_SH_EEENS5_IJSH_SC_EEEEEEEvNS4_8identityENS4_23SM90_TMA_LOAD_MULTICASTENS15_IS17_S19_NSV_INS5_IJSH_SB_EEENS5_IJSC_SH_EEEEEEEvS1E_EENS_8epilogue10collective6detail29Sm90TmaWarpSpecializedAdapterINS1M_15DefaultEpilogueISJ_SK_SK_NS1L_6thread17LinearCombinationISJ_Li1EffLNS1Q_9ScaleType4KindE0ELNS_15FloatRoundStyleE2ESJ_EENS1_15EpilogueDefaultEEEEEvvEEEEvNT_6ParamsE --------------------------
	.section	.nv.shared._ZN7cutlass13device_kernelINS_4gemm6kernel13GemmUniversalIN4cute5tupleIJiiiiEEENS1_10collective13CollectiveMmaINS1_34MainloopSm90TmaGmmaWarpSpecializedILi2ENS5_IJNS4_1CILi8EEENSA_ILi1EEESC_EEENS1_35KernelTmaWarpSpecializedCooperativeEEENS5_IJNSA_ILi128EEESG_NSA_ILi64EEEEEENS_6half_tENS5_IJlSC_lEEESJ_NS5_IJSC_llEEENS4_8TiledMMAINS4_8MMA_AtomIJNS4_4SM904GMMA26MMA_64x128x16_F32F16F16_SSILNSP_5MajorE0ELSR_1ELNSP_7ScaleInE1ELSS_1EEEEEENS4_6LayoutINS5_IJNSA_ILi2EEESC_SC_EEENS5_IJSC_NSA_ILi0EEESY_EEEEENS5_IJNS4_10UnderscoreES11_S11_EEEEENS4_13SM90_TMA_LOADENS4_14ComposedLayoutINS4_7SwizzleILi3ELi4ELi3EEENS4_18smem_ptr_flag_bitsILi16EEENSV_INS5_IJSB_SH_EEENS5_IJSH_SC_EEEEEEEvNS4_8identityENS4_23SM90_TMA_LOAD_MULTICASTENS15_IS17_S19_NSV_INS5_IJSH_SB_EEENS5_IJSC_SH_EEEEEEEvS1E_EENS_8epilogue10collective6detail29Sm90TmaWarpSpecializedAdapterINS1M_15DefaultEpilogueISJ_SK_SK_NS1L_6thread17LinearCombinationISJ_Li1EffLNS1Q_9ScaleType4KindE0ELNS_15FloatRoundStyleE2ESJ_EENS1_15EpilogueDefaultEEEEEvvEEEEvNT_6ParamsE,"aw",@nobits
	.sectionflags	@""
	.align	16
	.zero		1024


//--------------------- .nv.shared.reserved.0     --------------------------
	.section	.nv.shared.reserved.0,"aw",@nobits
	.weak		__nv_reservedSMEM_offset_0_alias
	.size		__nv_reservedSMEM_offset_0_alias, 0, 0
	.other		__nv_reservedSMEM_offset_0_alias,@"STO_CUDA_RESERVED_SHARED STV_DEFAULT"
__nv_reservedSMEM_offset_0_alias:
	.zero		0


//--------------------- .nv.global                --------------------------
	.section	.nv.global,"aw",@nobits
.nv.global:
	.type		_ZN40_INTERNAL_0d996721_4_k_cu_1a7f4009_177904cute1_E,@object
	.size		_ZN40_INTERNAL_0d996721_4_k_cu_1a7f4009_177904cute1_E,(_ZN40_INTERNAL_0d996721_4_k_cu_1a7f4009_177904cuda3std3__45__cpo6cbeginE - _ZN40_INTERNAL_0d996721_4_k_cu_1a7f4009_177904cute1_E)
_ZN40_INTERNAL_0d996721_4_k_cu_1a7f4009_177904cute1_E:
	.zero		1
	.type		_ZN40_INTERNAL_0d996721_4_k_cu_1a7f4009_177904cuda3std3__45__cpo6cbeginE,@object
	.size		_ZN40_INTERNAL_0d996721_4_k_cu_1a7f4009_177904cuda3std3__45__cpo6cbeginE,(_ZN40_INTERNAL_0d996721_4_k_cu_1a7f4009_177904cuda3std3__48in_placeE - _ZN40_INTERNAL_0d996721_4_k_cu_1a7f4009_177904cuda3std3__45__cpo6cbeginE)
_ZN40_INTERNAL_0d996721_4_k_cu_1a7f4009_177904cuda3std3__45__cpo6cbeginE:
	.zero		1
	.type		_ZN40_INTERNAL_0d996721_4_k_cu_1a7f4009_177904cuda3std3__48in_placeE,@object
	.size		_ZN40_INTERNAL_0d996721_4_k_cu_1a7f4009_177904cuda3std3__48in_placeE,(_ZN40_INTERNAL_0d996721_4_k_cu_1a7f4009_177904cuda3std6ranges3__45__cpo9iter_moveE - _ZN40_INTERNAL_0d996721_4_k_cu_1a7f4009_177904cuda3std3__48in_placeE)
_ZN40_INTERNAL_0d996721_4_k_cu_1a7f4009_177904cuda3std3__48in_placeE:
	.zero		1
	.type		_ZN40_INTERNAL_0d996721_4_k_cu_1a7f4009_177904cuda3std6ranges3__45__cpo9iter_moveE,@object
	.size		_ZN40_INTERNAL_0d996721_4_k_cu_1a7f4009_177904cuda3std6ranges3__45__cpo9iter_moveE,(_ZN40_INTERNAL_0d996721_4_k_cu_1a7f4009_177904cuda3std3__45__cpo5beginE - _ZN40_INTERNAL_0d996721_4_k_cu_1a7f4009_177904cuda3std6ranges3__45__cpo9iter_moveE)
_ZN40_INTERNAL_0d996721_4_k_cu_1a7f4009_177904cuda3std6ranges3__45__cpo9iter_moveE:
	.zero		1
	.type		_ZN40_INTERNAL_0d996721_4_k_cu_1a7f4009_177904cuda3std3__45__cpo5beginE,@object
	.size		_ZN40_INTERNAL_0d996721_4_k_cu_1a7f4009_177904cuda3std3__45__cpo5beginE,(_ZN40_INTERNAL_0d996721_4_k_cu_1a7f4009_177904cuda3std3__442_GLOBAL__N__0d996721_4_k_cu_1a7f4009_177906ignoreE - _ZN40_INTERNAL_0d996721_4_k_cu_1a7f4009_177904cuda3std3__45__cpo5beginE)
_ZN40_INTERNAL_0d996721_4_k_cu_1a7f4009_177904cuda3std3__45__cpo5beginE:
	.zero		1
	.type		_ZN40_INTERNAL_0d996721_4_k_cu_1a7f4009_177904cuda3std3__442_GLOBAL__N__0d996721_4_k_cu_1a7f4009_177906ignoreE,@object
	.size		_ZN40_INTERNAL_0d996721_4_k_cu_1a7f4009_177904cuda3std3__442_GLOBAL__N__0d996721_4_k_cu_1a7f4009_177906ignoreE,(_ZN40_INTERNAL_0d996721_4_k_cu_1a7f4009_177904cute7productE - _ZN40_INTERNAL_0d996721_4_k_cu_1a7f4009_177904cuda3std3__442_GLOBAL__N__0d996721_4_k_cu_1a7f4009_177906ignoreE)
_ZN40_INTERNAL_0d996721_4_k_cu_1a7f4009_177904cuda3std3__442_GLOBAL__N__0d996721_4_k_cu_1a7f4009_177906ignoreE:
	.zero		1
	.type		_ZN40_INTERNAL_0d996721_4_k_cu_1a7f4009_177904cute7productE,@object
	.size		_ZN40_INTERNAL_0d996721_4_k_cu_1a7f4009_177904cute7productE,(_ZN40_INTERNAL_0d996721_4_k_cu_1a7f4009_177904cuda3std3__45__cpo3endE - _ZN40_INTERNAL_0d996721_4_k_cu_1a7f4009_177904cute7productE)
_ZN40_INTERNAL_0d996721_4_k_cu_1a7f4009_177904cute7productE:
	.zero		1
	.type		_ZN40_INTERNAL_0d996721_4_k_cu_1a7f4009_177904cuda3std3__45__cpo3endE,@object
	.size		_ZN40_INTERNAL_0d996721_4_k_cu_1a7f4009_177904cuda3std3__45__cpo3endE,(_ZN40_INTERNAL_0d996721_4_k_cu_1a7f4009_177904cuda3std3__419piecewise_constructE - _ZN40_INTERNAL_0d996721_4_k_cu_1a7f4009_177904cuda3std3__45__cpo3endE)
_ZN40_INTERNAL_0d996721_4_k_cu_1a7f4009_177904cuda3std3__45__cpo3endE:
	.zero		1
	.type		_ZN40_INTERNAL_0d996721_4_k_cu_1a7f4009_177904cuda3std3__419piecewise_constructE,@object
	.size		_ZN40_INTERNAL_0d996721_4_k_cu_1a7f4009_177904cuda3std3__419piecewise_constructE,(_ZN40_INTERNAL_0d996721_4_k_cu_1a7f4009_177904cuda3std3__45__cpo4cendE - _ZN40_INTERNAL_0d996721_4_k_cu_1a7f4009_177904cuda3std3__419piecewise_constructE)
_ZN40_INTERNAL_0d996721_4_k_cu_1a7f4009_177904cuda3std3__419piecewise_constructE:
	.zero		1
	.type		_ZN40_INTERNAL_0d996721_4_k_cu_1a7f4009_177904cuda3std3__45__cpo4cendE,@object
	.size		_ZN40_INTERNAL_0d996721_4_k_cu_1a7f4009_177904cuda3std3__45__cpo4cendE,(_ZN40_INTERNAL_0d996721_4_k_cu_1a7f4009_177904cuda3std6ranges3__45__cpo4swapE - _ZN40_INTERNAL_0d996721_4_k_cu_1a7f4009_177904cuda3std3__45__cpo4cendE)
_ZN40_INTERNAL_0d996721_4_k_cu_1a7f4009_177904cuda3std3__45__cpo4cendE:
	.zero		1
	.type		_ZN40_INTERNAL_0d996721_4_k_cu_1a7f4009_177904cuda3std6ranges3__45__cpo4swapE,@object
	.size		_ZN40_INTERNAL_0d996721_4_k_cu_1a7f4009_177904cuda3std6ranges3__45__cpo4swapE,(.L_8 - _ZN40_INTERNAL_0d996721_4_k_cu_1a7f4009_177904cuda3std6ranges3__45__cpo4swapE)
_ZN40_INTERNAL_0d996721_4_k_cu_1a7f4009_177904cuda3std6ranges3__45__cpo4swapE:
	.zero		1
.L_8:


//--------------------- .nv.constant0._ZN7cutlass13device_kernelINS_4gemm6kernel13GemmUniversalIN4cute5tupleIJiiiiEEENS1_10collective13CollectiveMmaINS1_34MainloopSm90TmaGmmaWarpSpecializedILi2ENS5_IJNS4_1CILi8EEENSA_ILi1EEESC_EEENS1_35KernelTmaWarpSpecializedCooperativeEEENS5_IJNSA_ILi128EEESG_NSA_ILi64EEEEEENS_6half_tENS5_IJlSC_lEEESJ_NS5_IJSC_llEEENS4_8TiledMMAINS4_8MMA_AtomIJNS4_4SM904GMMA26MMA_64x128x16_F32F16F16_SSILNSP_5MajorE0ELSR_1ELNSP_7ScaleInE1ELSS_1EEEEEENS4_6LayoutINS5_IJNSA_ILi2EEESC_SC_EEENS5_IJSC_NSA_ILi0EEESY_EEEEENS5_IJNS4_10UnderscoreES11_S11_EEEEENS4_13SM90_TMA_LOADENS4_14ComposedLayoutINS4_7SwizzleILi3ELi4ELi3EEENS4_18smem_ptr_flag_bitsILi16EEENSV_INS5_IJSB_SH_EEENS5_IJSH_SC_EEEEEEEvNS4_8identityENS4_23SM90_TMA_LOAD_MULTICASTENS15_IS17_S19_NSV_INS5_IJSH_SB_EEENS5_IJSC_SH_EEEEEEEvS1E_EENS_8epilogue10collective6detail29Sm90TmaWarpSpecializedAdapterINS1M_15DefaultEpilogueISJ_SK_SK_NS1L_6thread17LinearCombinationISJ_Li1EffLNS1Q_9ScaleType4KindE0ELNS_15FloatRoundStyleE2ESJ_EENS1_15EpilogueDefaultEEEEEvvEEEEvNT_6ParamsE --------------------------
	.section	.nv.constant0._ZN7cutlass13device_kernelINS_4gemm6kernel13GemmUniversalIN4cute5tupleIJiiiiEEENS1_10collective13CollectiveMmaINS1_34MainloopSm90TmaGmmaWarpSpecializedILi2ENS5_IJNS4_1CILi8EEENSA_ILi1EEESC_EEENS1_35KernelTmaWarpSpecializedCooperativeEEENS5_IJNSA_ILi128EEESG_NSA_ILi64EEEEEENS_6half_tENS5_IJlSC_lEEESJ_NS5_IJSC_llEEENS4_8TiledMMAINS4_8MMA_AtomIJNS4_4SM904GMMA26MMA_64x128x16_F32F16F16_SSILNSP_5MajorE0ELSR_1ELNSP_7ScaleInE1ELSS_1EEEEEENS4_6LayoutINS5_IJNSA_ILi2EEESC_SC_EEENS5_IJSC_NSA_ILi0EEESY_EEEEENS5_IJNS4_10UnderscoreES11_S11_EEEEENS4_13SM90_TMA_LOADENS4_14ComposedLayoutINS4_7SwizzleILi3ELi4ELi3EEENS4_18smem_ptr_flag_bitsILi16EEENSV_INS5_IJSB_SH_EEENS5_IJSH_SC_EEEEEEEvNS4_8identityENS4_23SM90_TMA_LOAD_MULTICASTENS15_IS17_S19_NSV_INS5_IJSH_SB_EEENS5_IJSC_SH_EEEEEEEvS1E_EENS_8epilogue10collective6detail29Sm90TmaWarpSpecializedAdapterINS1M_15DefaultEpilogueISJ_SK_SK_NS1L_6thread17LinearCombinationISJ_Li1EffLNS1Q_9ScaleType4KindE0ELNS_15FloatRoundStyleE2ESJ_EENS1_15EpilogueDefaultEEEEEvvEEEEvNT_6ParamsE,"a",@progbits
	.sectionflags	@""
	.align	4
.nv.constant0._ZN7cutlass13device_kernelINS_4gemm6kernel13GemmUniversalIN4cute5tupleIJiiiiEEENS1_10collective13CollectiveMmaINS1_34MainloopSm90TmaGmmaWarpSpecializedILi2ENS5_IJNS4_1CILi8EEENSA_ILi1EEESC_EEENS1_35KernelTmaWarpSpecializedCooperativeEEENS5_IJNSA_ILi128EEESG_NSA_ILi64EEEEEENS_6half_tENS5_IJlSC_lEEESJ_NS5_IJSC_llEEENS4_8TiledMMAINS4_8MMA_AtomIJNS4_4SM904GMMA26MMA_64x128x16_F32F16F16_SSILNSP_5MajorE0ELSR_1ELNSP_7ScaleInE1ELSS_1EEEEEENS4_6LayoutINS5_IJNSA_ILi2EEESC_SC_EEENS5_IJSC_NSA_ILi0EEESY_EEEEENS5_IJNS4_10UnderscoreES11_S11_EEEEENS4_13SM90_TMA_LOADENS4_14ComposedLayoutINS4_7SwizzleILi3ELi4ELi3EEENS4_18smem_ptr_flag_bitsILi16EEENSV_INS5_IJSB_SH_EEENS5_IJSH_SC_EEEEEEEvNS4_8identityENS4_23SM90_TMA_LOAD_MULTICASTENS15_IS17_S19_NSV_INS5_IJSH_SB_EEENS5_IJSC_SH_EEEEEEEvS1E_EENS_8epilogue10collective6detail29Sm90TmaWarpSpecializedAdapterINS1M_15DefaultEpilogueISJ_SK_SK_NS1L_6thread17LinearCombinationISJ_Li1EffLNS1Q_9ScaleType4KindE0ELNS_15FloatRoundStyleE2ESJ_EENS1_15EpilogueDefaultEEEEEvvEEEEvNT_6ParamsE:
	.zero		1664


//--------------------- SYMBOLS --------------------------

	.type		.nv.reservedSmem.offset0,@object
	.size		.nv.reservedSmem.offset0,0x4
	.type		__assertfail,@function
